// auto-generated by cutlass_sweep.fmha — config: {"arch": "sm_90", "direction": "fwd", "dtype": "bf16", "head_dim": 224, "mask": "none", "schedule": "pingpong", "tile_kv": 128, "tile_q": 128}
#include "cutlass/cutlass.h"
#include "cute/tensor.hpp"
#include "cutlass/device_kernel.h"
#include "cutlass/kernel_hardware_info.h"
#include "88_hopper_fmha/collective/fmha_fusion.hpp"
#include "88_hopper_fmha/kernel/fmha_kernel_builder.hpp"

using namespace cute;
using Element = cutlass::bfloat16_t;
using TileShape = Shape<_128, _128, _224>;
using StrideQ = cute::tuple<int, _1, cute::tuple<int, int>>;
using StrideK = cute::tuple<int, _1, cute::tuple<int, int>>;
using StrideV = cute::tuple<int, cute::_1, cute::tuple<int, int>>;

using Kernel = typename cutlass::fmha::kernel::FmhaBuilder<
    Element, float, float,
    TileShape, StrideQ, StrideK, StrideV,
    cutlass::fmha::collective::DefaultFusion,
    cutlass::gemm::KernelTmaWarpSpecializedPingpong
  >::Kernel;

auto* _anchor = &cutlass::device_kernel<Kernel>;


// ===== COMPILED SASS (sm_90a) =====

	.target	sm_90a

	.elftype	@"ET_EXEC"


//--------------------- .note.nv.tkinfo           --------------------------
	.section	.note.nv.tkinfo,"",@"SHT_NOTE"
	.sectionflags	@"SHF_NOTE_NV_TKINFO"
	.tkinfo
        /*0018*/ 	.word	0x00000002
        /*0030*/ 	.string	""
        /*0030*/ 	.string	"ptxas"
        /*0030*/ 	.string	"Cuda compilation tools, release 13.0, V13.0.88"
        /*0030*/ 	.string	"Build cuda_13.0.r13.0/compiler.36424714_0"
        /*0030*/ 	.string	"-arch sm_90a -m 64 "



//--------------------- .note.nv.cuinfo           --------------------------
	.section	.note.nv.cuinfo,"",@"SHT_NOTE"
	.sectionflags	@"SHF_NOTE_NV_CUINFO"
        /*0018*/ 	.short	0x0002
        /*001a*/ 	.short	0x005a
        /*001c*/ 	.short	0x0082
	.zero		2


//--------------------- .nv.info                  --------------------------
	.section	.nv.info,"",@"SHT_CUDA_INFO"
	.align	4


	//----- nvinfo : EIATTR_REGCOUNT
	.align		4
        /*0000*/ 	.byte	0x04, 0x2f
        /*0002*/ 	.short	(.L_16 - .L_15)
	.align		4
.L_15:
        /*0004*/ 	.word	index@(_ZN7cutlass13device_kernelINS_4fmha6kernel28FmhaKernelTmaWarpSpecializedINS1_10collective30FmhaMainloopTmaWarpSpecializedINS_10bfloat16_tEffN4cute5tupleIJNS7_1CILi128EEESA_NS9_ILi224EEEEEENS8_IJiNS9_ILi1EEENS8_IJiiEEEEEESF_SF_NS4_13DefaultFusionEJNS2_6OptionILNS2_3TagE0ENS9_ILb1EEEEENSH_ILSI_2ESJ_EEEEENS4_15FmhaFwdEpilogueIS6_fNS8_IJNS9_ILi64EEESB_SA_EEEEENS2_23PersistentTileSchedulerEJSK_SL_EEEEEvNT_6ParamsE)
        /*0008*/ 	.word	0x000000a8


	//----- nvinfo : EIATTR_FRAME_SIZE
	.align		4
.L_16:
        /*000c*/ 	.byte	0x04, 0x11
        /*000e*/ 	.short	(.L_18 - .L_17)
	.align		4
.L_17:
        /*0010*/ 	.word	index@($__internal_0_$__cuda_sm20_rcp_rn_f32_slowpath)
        /*0014*/ 	.word	0x00000000


	//----- nvinfo : EIATTR_FRAME_SIZE
	.align		4
.L_18:
        /*0018*/ 	.byte	0x04, 0x11
        /*001a*/ 	.short	(.L_20 - .L_19)
	.align		4
.L_19:
        /*001c*/ 	.word	index@(_ZN7cutlass13device_kernelINS_4fmha6kernel28FmhaKernelTmaWarpSpecializedINS1_10collective30FmhaMainloopTmaWarpSpecializedINS_10bfloat16_tEffN4cute5tupleIJNS7_1CILi128EEESA_NS9_ILi224EEEEEENS8_IJiNS9_ILi1EEENS8_IJiiEEEEEESF_SF_NS4_13DefaultFusionEJNS2_6OptionILNS2_3TagE0ENS9_ILb1EEEEENSH_ILSI_2ESJ_EEEEENS4_15FmhaFwdEpilogueIS6_fNS8_IJNS9_ILi64EEESB_SA_EEEEENS2_23PersistentTileSchedulerEJSK_SL_EEEEEvNT_6ParamsE)
        /*0020*/ 	.word	0x00000000


	//----- nvinfo : EIATTR_MIN_STACK_SIZE
	.align		4
.L_20:
        /*0024*/ 	.byte	0x04, 0x12
        /*0026*/ 	.short	(.L_22 - .L_21)
	.align		4
.L_21:
        /*0028*/ 	.word	index@(_ZN7cutlass13device_kernelINS_4fmha6kernel28FmhaKernelTmaWarpSpecializedINS1_10collective30FmhaMainloopTmaWarpSpecializedINS_10bfloat16_tEffN4cute5tupleIJNS7_1CILi128EEESA_NS9_ILi224EEEEEENS8_IJiNS9_ILi1EEENS8_IJiiEEEEEESF_SF_NS4_13DefaultFusionEJNS2_6OptionILNS2_3TagE0ENS9_ILb1EEEEENSH_ILSI_2ESJ_EEEEENS4_15FmhaFwdEpilogueIS6_fNS8_IJNS9_ILi64EEESB_SA_EEEEENS2_23PersistentTileSchedulerEJSK_SL_EEEEEvNT_6ParamsE)
        /*002c*/ 	.word	0x00000000
.L_22:


//--------------------- .nv.compat                --------------------------
	.section	.nv.compat,"",@"SHT_CUDA_COMPAT_INFO"
	.align	4
        /*0000*/ 	.byte	0x02, 0x09, 0x01, 0x00, 0x02, 0x02, 0x04, 0x00, 0x02, 0x05, 0x05, 0x00, 0x03, 0x07, 0x01, 0x01
        /*0010*/ 	.byte	0x02, 0x03, 0x01, 0x00, 0x02, 0x06, 0x01, 0x00, 0x04, 0x0b, 0x08, 0x00, 0x00, 0x00, 0x00, 0x00
        /*0020*/ 	.byte	0x00, 0x00, 0x00, 0x00


//--------------------- .nv.info._ZN7cutlass13device_kernelINS_4fmha6kernel28FmhaKernelTmaWarpSpecializedINS1_10collective30FmhaMainloopTmaWarpSpecializedINS_10bfloat16_tEffN4cute5tupleIJNS7_1CILi128EEESA_NS9_ILi224EEEEEENS8_IJiNS9_ILi1EEENS8_IJiiEEEEEESF_SF_NS4_13DefaultFusionEJNS2_6OptionILNS2_3TagE0ENS9_ILb1EEEEENSH_ILSI_2ESJ_EEEEENS4_15FmhaFwdEpilogueIS6_fNS8_IJNS9_ILi64EEESB_SA_EEEEENS2_23PersistentTileSchedulerEJSK_SL_EEEEEvNT_6ParamsE --------------------------
	.section	.nv.info._ZN7cutlass13device_kernelINS_4fmha6kernel28FmhaKernelTmaWarpSpecializedINS1_10collective30FmhaMainloopTmaWarpSpecializedINS_10bfloat16_tEffN4cute5tupleIJNS7_1CILi128EEESA_NS9_ILi224EEEEEENS8_IJiNS9_ILi1EEENS8_IJiiEEEEEESF_SF_NS4_13DefaultFusionEJNS2_6OptionILNS2_3TagE0ENS9_ILb1EEEEENSH_ILSI_2ESJ_EEEEENS4_15FmhaFwdEpilogueIS6_fNS8_IJNS9_ILi64EEESB_SA_EEEEENS2_23PersistentTileSchedulerEJSK_SL_EEEEEvNT_6ParamsE,"",@"SHT_CUDA_INFO"
	.sectionflags	@""
	.align	4


	//----- nvinfo : EIATTR_CUDA_API_VERSION
	.align		4
        /*0000*/ 	.byte	0x04, 0x37
        /*0002*/ 	.short	(.L_24 - .L_23)
.L_23:
        /*0004*/ 	.word	0x00000082


	//----- nvinfo : EIATTR_KPARAM_INFO
	.align		4
.L_24:
        /*0008*/ 	.byte	0x04, 0x17
        /*000a*/ 	.short	(.L_26 - .L_25)
.L_25:
        /*000c*/ 	.word	0x00000000
        /*0010*/ 	.short	0x0000
        /*0012*/ 	.short	0x0070
        /*0014*/ 	.byte	0x00, 0xf0, 0x01, 0x20


	//----- nvinfo : EIATTR_SPARSE_MMA_MASK
	.align		4
.L_26:
        /*0018*/ 	.byte	0x03, 0x50
        /*001a*/ 	.short	0x0000


	//----- nvinfo : EIATTR_MAXREG_COUNT
	.align		4
        /*001c*/ 	.byte	0x03, 0x1b
        /*001e*/ 	.short	0x00a8


	//----- nvinfo : EIATTR_NUM_BARRIERS
	.align		4
        /*0020*/ 	.byte	0x02, 0x4c
        /*0022*/ 	.byte	0x02
	.zero		1


	//----- nvinfo : EIATTR_EXTERNS
	.align		4
        /*0024*/ 	.byte	0x04, 0x0f
        /*0026*/ 	.short	(.L_28 - .L_27)


	//   ....[0]....
	.align		4
.L_27:
        /*0028*/ 	.word	index@(__assertfail)


	//----- nvinfo : EIATTR_MERCURY_ISA_VERSION
	.align		4
.L_28:
        /*002c*/ 	.byte	0x03, 0x5f
        /*002e*/ 	.short	0x0101


	//----- nvinfo : EIATTR_INT_WARP_WIDE_INSTR_OFFSETS
	.align		4
        /*0030*/ 	.byte	0x04, 0x31
        /*0032*/ 	.short	(.L_30 - .L_29)


	//   ....[0]....
.L_29:
        /*0034*/ 	.word	0x00000790


	//   ....[1]....
        /*0038*/ 	.word	0x000007a0


	//   ....[2]....
        /*003c*/ 	.word	0x000007b0


	//   ....[3]....
        /*0040*/ 	.word	0x000007c0


	//   ....[4]....
        /*0044*/ 	.word	0x00000830


	//   ....[5]....
        /*0048*/ 	.word	0x00000a10


	//   ....[6]....
        /*004c*/ 	.word	0x00000ad0


	//----- nvinfo : EIATTR_COOP_GROUP_MASK_REGIDS
	.align		4
.L_30:
        /*0050*/ 	.byte	0x04, 0x29
        /*0052*/ 	.short	(.L_32 - .L_31)


	//   ....[0]....
.L_31:
        /*0054*/ 	.word	0xffffffff


	//   ....[1]....
        /*0058*/ 	.word	0xffffffff


	//   ....[2]....
        /*005c*/ 	.word	0xffffffff


	//   ....[3]....
        /*0060*/ 	.word	0xffffffff


	//   ....[4]....
        /*0064*/ 	.word	0xffffffff


	//   ....[5]....
        /*0068*/ 	.word	0xffffffff


	//   ....[6]....
        /*006c*/ 	.word	0xffffffff


	//   ....[7]....
        /*0070*/ 	.word	0xffffffff


	//   ....[8]....
        /*0074*/ 	.word	0xffffffff


	//   ....[9]....
        /*0078*/ 	.word	0xffffffff


	//   ....[10]....
        /*007c*/ 	.word	0xffffffff


	//   ....[11]....
        /*0080*/ 	.word	0xffffffff


	//   ....[12]....
        /*0084*/ 	.word	0xffffffff


	//   ....[13]....
        /*0088*/ 	.word	0xffffffff


	//   ....[14]....
        /*008c*/ 	.word	0xffffffff


	//   ....[15]....
        /*0090*/ 	.word	0xffffffff


	//   ....[16]....
        /*0094*/ 	.word	0xffffffff


	//   ....[17]....
        /*0098*/ 	.word	0xffffffff


	//----- nvinfo : EIATTR_COOP_GROUP_INSTR_OFFSETS
	.align		4
.L_32:
        /*009c*/ 	.byte	0x04, 0x28
        /*009e*/ 	.short	(.L_34 - .L_33)


	//   ....[0]....
.L_33:
        /*00a0*/ 	.word	0x00000070


	//   ....[1]....
        /*00a4*/ 	.word	0x000000a0


	//   ....[2]....
        /*00a8*/ 	.word	0x000001d0


	//   ....[3]....
        /*00ac*/ 	.word	0x00000410


	//   ....[4]....
        /*00b0*/ 	.word	0x000005d0


	//   ....[5]....
        /*00b4*/ 	.word	0x00000730


	//   ....[6]....
        /*00b8*/ 	.word	0x00001d80


	//   ....[7]....
        /*00bc*/ 	.word	0x00001db0


	//   ....[8]....
        /*00c0*/ 	.word	0x000025f0


	//   ....[9]....
        /*00c4*/ 	.word	0x00002700


	//   ....[10]....
        /*00c8*/ 	.word	0x000059b0


	//   ....[11]....
        /*00cc*/ 	.word	0x000059d0


	//   ....[12]....
        /*00d0*/ 	.word	0x00006230


	//   ....[13]....
        /*00d4*/ 	.word	0x00006400


	//   ....[14]....
        /*00d8*/ 	.word	0x00009690


	//   ....[15]....
        /*00dc*/ 	.word	0x000096c0


	//   ....[16]....
        /*00e0*/ 	.word	0x00009700


	//   ....[17]....
        /*00e4*/ 	.word	0x00009720


	//----- nvinfo : EIATTR_REG_RECONFIG
	.align		4
.L_34:
        /*00e8*/ 	.byte	0x01, 0x54
	.zero		2


	//----- nvinfo : EIATTR_SYSCALL_OFFSETS
	.align		4
        /*00ec*/ 	.byte	0x04, 0x46
        /*00ee*/ 	.short	(.L_36 - .L_35)


	//   ....[0]....
.L_35:
        /*00f0*/ 	.word	0x0000a710


	//   ....[1]....
        /*00f4*/ 	.word	0x0000a8a0


	//----- nvinfo : EIATTR_MBARRIER_INSTR_OFFSETS
	.align		4
.L_36:
        /*00f8*/ 	.byte	0x04, 0x39
        /*00fa*/ 	.short	(.L_38 - .L_37)


	//   ....[0]....
.L_37:
        /*00fc*/ 	.word	0x000003c0
        /*0100*/ 	.word	0x000000ff
        /*0104*/ 	.word	0x00058450
        /*0108*/ 	.short	0x0100
        /*010a*/ 	.byte	0x08
	.zero		1


	//   ....[1]....
        /*010c*/ 	.word	0x000003d0
        /*0110*/ 	.word	0x000000ff
        /*0114*/ 	.word	0x00058460
        /*0118*/ 	.short	0x0100
        /*011a*/ 	.byte	0x08
	.zero		1


	//   ....[2]....
        /*011c*/ 	.word	0x000003e0
        /*0120*/ 	.word	0x000000ff
        /*0124*/ 	.word	0x00058458
        /*0128*/ 	.short	0x0100
        /*012a*/ 	.byte	0x08
	.zero		1


	//   ....[3]....
        /*012c*/ 	.word	0x000003f0
        /*0130*/ 	.word	0x000000ff
        /*0134*/ 	.word	0x00058468
        /*0138*/ 	.short	0x0100
        /*013a*/ 	.byte	0x08
	.zero		1


	//   ....[4]....
        /*013c*/ 	.word	0x00000520
        /*0140*/ 	.word	0x000000ff
        /*0144*/ 	.word	0x00058400
        /*0148*/ 	.short	0x0100
        /*014a*/ 	.byte	0x08
	.zero		1


	//   ....[5]....
        /*014c*/ 	.word	0x00000530
        /*0150*/ 	.word	0x000000ff
        /*0154*/ 	.word	0x00058428
        /*0158*/ 	.short	0x0100
        /*015a*/ 	.byte	0x08
	.zero		1


	//   ....[6]....
        /*015c*/ 	.word	0x00000540
        /*0160*/ 	.word	0x000000ff
        /*0164*/ 	.word	0x00058408
        /*0168*/ 	.short	0x0100
        /*016a*/ 	.byte	0x08
	.zero		1


	//   ....[7]....
        /*016c*/ 	.word	0x00000550
        /*0170*/ 	.word	0x000000ff
        /*0174*/ 	.word	0x00058430
        /*0178*/ 	.short	0x0100
        /*017a*/ 	.byte	0x08
	.zero		1


	//   ....[8]....
        /*017c*/ 	.word	0x00000560
        /*0180*/ 	.word	0x000000ff
        /*0184*/ 	.word	0x00058410
        /*0188*/ 	.short	0x0100
        /*018a*/ 	.byte	0x08
	.zero		1


	//   ....[9]....
        /*018c*/ 	.word	0x00000570
        /*0190*/ 	.word	0x000000ff
        /*0194*/ 	.word	0x00058438
        /*0198*/ 	.short	0x0100
        /*019a*/ 	.byte	0x08
	.zero		1


	//   ....[10]....
        /*019c*/ 	.word	0x00000580
        /*01a0*/ 	.word	0x000000ff
        /*01a4*/ 	.word	0x00058418
        /*01a8*/ 	.short	0x0100
        /*01aa*/ 	.byte	0x08
	.zero		1


	//   ....[11]....
        /*01ac*/ 	.word	0x00000590
        /*01b0*/ 	.word	0x000000ff
        /*01b4*/ 	.word	0x00058440
        /*01b8*/ 	.short	0x0100
        /*01ba*/ 	.byte	0x08
	.zero		1


	//   ....[12]....
        /*01bc*/ 	.word	0x000005a0
        /*01c0*/ 	.word	0x000000ff
        /*01c4*/ 	.word	0x00058420
        /*01c8*/ 	.short	0x0100
        /*01ca*/ 	.byte	0x08
	.zero		1


	//   ....[13]....
        /*01cc*/ 	.word	0x000005b0
        /*01d0*/ 	.word	0x000000ff
        /*01d4*/ 	.word	0x00058448
        /*01d8*/ 	.short	0x0100
        /*01da*/ 	.byte	0x08
	.zero		1


	//   ....[14]....
        /*01dc*/ 	.word	0x000006e0
        /*01e0*/ 	.word	0x000000ff
        /*01e4*/ 	.word	0x00058470
        /*01e8*/ 	.short	0x0100
        /*01ea*/ 	.byte	0x08
	.zero		1


	//   ....[15]....
        /*01ec*/ 	.word	0x000006f0
        /*01f0*/ 	.word	0x000000ff
        /*01f4*/ 	.word	0x00058480
        /*01f8*/ 	.short	0x0100
        /*01fa*/ 	.byte	0x08
	.zero		1


	//   ....[16]....
        /*01fc*/ 	.word	0x00000700
        /*0200*/ 	.word	0x000000ff
        /*0204*/ 	.word	0x00058478
        /*0208*/ 	.short	0x0100
        /*020a*/ 	.byte	0x08
	.zero		1


	//   ....[17]....
        /*020c*/ 	.word	0x00000710
        /*0210*/ 	.word	0x000000ff
        /*0214*/ 	.word	0x00058488
        /*0218*/ 	.short	0x0100
        /*021a*/ 	.byte	0x08
	.zero		1


	//   ....[18]....
        /*021c*/ 	.word	0x00000850
        /*0220*/ 	.word	0x000000ff
        /*0224*/ 	.word	0x00058490
        /*0228*/ 	.short	0x0100
        /*022a*/ 	.byte	0x06
	.zero		1


	//   ....[19]....
        /*022c*/ 	.word	0x00000860
        /*0230*/ 	.word	0x000000ff
        /*0234*/ 	.word	0x00058498
        /*0238*/ 	.short	0x0100
        /*023a*/ 	.byte	0x06
	.zero		1


	//   ....[20]....
        /*023c*/ 	.word	0x00000870
        /*0240*/ 	.word	0x000000ff
        /*0244*/ 	.word	0x000584a0
        /*0248*/ 	.short	0x0100
        /*024a*/ 	.byte	0x06
	.zero		1


	//   ....[21]....
        /*024c*/ 	.word	0x00000880
        /*0250*/ 	.word	0x000000ff
        /*0254*/ 	.word	0x000584a8
        /*0258*/ 	.short	0x0100
        /*025a*/ 	.byte	0x06
	.zero		1


	//   ....[22]....
        /*025c*/ 	.word	0x00000980
        /*0260*/ 	.word	0x000000ff
        /*0264*/ 	.word	0x000584c0
        /*0268*/ 	.short	0x0100
        /*026a*/ 	.byte	0x08
	.zero		1


	//   ....[23]....
        /*026c*/ 	.word	0x00000990
        /*0270*/ 	.word	0x000000ff
        /*0274*/ 	.word	0x000584e0
        /*0278*/ 	.short	0x0100
        /*027a*/ 	.byte	0x08
	.zero		1


	//   ....[24]....
        /*027c*/ 	.word	0x000009a0
        /*0280*/ 	.word	0x000000ff
        /*0284*/ 	.word	0x000584c8
        /*0288*/ 	.short	0x0100
        /*028a*/ 	.byte	0x08
	.zero		1


	//   ....[25]....
        /*028c*/ 	.word	0x000009b0
        /*0290*/ 	.word	0x000000ff
        /*0294*/ 	.word	0x000584e8
        /*0298*/ 	.short	0x0100
        /*029a*/ 	.byte	0x08
	.zero		1


	//   ....[26]....
        /*029c*/ 	.word	0x000009c0
        /*02a0*/ 	.word	0x000000ff
        /*02a4*/ 	.word	0x000584d0
        /*02a8*/ 	.short	0x0100
        /*02aa*/ 	.byte	0x08
	.zero		1


	//   ....[27]....
        /*02ac*/ 	.word	0x000009d0
        /*02b0*/ 	.word	0x000000ff
        /*02b4*/ 	.word	0x000584f0
        /*02b8*/ 	.short	0x0100
        /*02ba*/ 	.byte	0x08
	.zero		1


	//   ....[28]....
        /*02bc*/ 	.word	0x000009e0
        /*02c0*/ 	.word	0x000000ff
        /*02c4*/ 	.word	0x000584d8
        /*02c8*/ 	.short	0x0100
        /*02ca*/ 	.byte	0x08
	.zero		1


	//   ....[29]....
        /*02cc*/ 	.word	0x000009f0
        /*02d0*/ 	.word	0x000000ff
        /*02d4*/ 	.word	0x000584f8
        /*02d8*/ 	.short	0x0100
        /*02da*/ 	.byte	0x08
	.zero		1


	//   ....[30]....
        /*02dc*/ 	.word	0x00000b00
        /*02e0*/ 	.word	0x000000ff
        /*02e4*/ 	.word	0x000584b0
        /*02e8*/ 	.short	0x0100
        /*02ea*/ 	.byte	0x06
	.zero		1


	//   ....[31]....
        /*02ec*/ 	.word	0x00001330
        /*02f0*/ 	.word	0x000000ff
        /*02f4*/ 	.word	0x00058450
        /*02f8*/ 	.short	0x010a
        /*02fa*/ 	.byte	0x06
	.zero		1


	//   ....[32]....
        /*02fc*/ 	.word	0x000013c0
        /*0300*/ 	.word	0x000000ff
        /*0304*/ 	.word	0x00058400
        /*0308*/ 	.short	0x010a
        /*030a*/ 	.byte	0x29
	.zero		1


	//   ....[33]....
        /*030c*/ 	.word	0x00001410
        /*0310*/ 	.word	0x000000ff
        /*0314*/ 	.word	0xfffffff8
        /*0318*/ 	.short	0x010a
        /*031a*/ 	.byte	0x05
	.zero		1


	//   ....[34]....
        /*031c*/ 	.word	0x000038c0
        /*0320*/ 	.word	0x0000001e
        /*0324*/ 	.word	0x00000000
        /*0328*/ 	.short	0x0101
        /*032a*/ 	.byte	0x28
	.zero		1


	//   ....[35]....
        /*032c*/ 	.word	0x00003ad0
        /*0330*/ 	.word	0x000000ff
        /*0334*/ 	.word	0x00058400
        /*0338*/ 	.short	0x010a
        /*033a*/ 	.byte	0x07
	.zero		1


	//   ....[36]....
        /*033c*/ 	.word	0x00004ff0
        /*0340*/ 	.word	0x000000ff
        /*0344*/ 	.word	0x00000000
        /*0348*/ 	.short	0x0101
        /*034a*/ 	.byte	0x29
	.zero		1


	//   ....[37]....
        /*034c*/ 	.word	0x00005190
        /*0350*/ 	.word	0x000000ff
        /*0354*/ 	.word	0x00058400
        /*0358*/ 	.short	0x010a
        /*035a*/ 	.byte	0x0a
	.zero		1


	//   ....[38]....
        /*035c*/ 	.word	0x000075e0
        /*0360*/ 	.word	0x000000ff
        /*0364*/ 	.word	0x00058400
        /*0368*/ 	.short	0x010a
        /*036a*/ 	.byte	0x0b
	.zero		1


	//   ....[39]....
        /*036c*/ 	.word	0x00007e60
        /*0370*/ 	.word	0x000000ff
        /*0374*/ 	.word	0x00058400
        /*0378*/ 	.short	0x010a
        /*037a*/ 	.byte	0x0b
	.zero		1


	//   ....[40]....
        /*037c*/ 	.word	0x00009370
        /*0380*/ 	.word	0x000000ff
        /*0384*/ 	.word	0x00000000
        /*0388*/ 	.short	0x0101
        /*038a*/ 	.byte	0x0b
	.zero		1


	//   ....[41]....
        /*038c*/ 	.word	0x00009420
        /*0390*/ 	.word	0x000000ff
        /*0394*/ 	.word	0x00000000
        /*0398*/ 	.short	0x0101
        /*039a*/ 	.byte	0x06
	.zero		1


	//   ....[42]....
        /*039c*/ 	.word	0x000095d0
        /*03a0*/ 	.word	0x000000ff
        /*03a4*/ 	.word	0x00000000
        /*03a8*/ 	.short	0x0101
        /*03aa*/ 	.byte	0x05
	.zero		1


	//   ....[43]....
        /*03ac*/ 	.word	0x00009660
        /*03b0*/ 	.word	0x000000ff
        /*03b4*/ 	.word	0x00000000
        /*03b8*/ 	.short	0x0101
        /*03ba*/ 	.byte	0x04
	.zero		1


	//   ....[44]....
        /*03bc*/ 	.word	0x0000a070
        /*03c0*/ 	.word	0x000000ff
        /*03c4*/ 	.word	0x00058498
        /*03c8*/ 	.short	0x010a
        /*03ca*/ 	.byte	0x04
	.zero		1


	//   ....[45]....
        /*03cc*/ 	.word	0x0000c1f0
        /*03d0*/ 	.word	0x00000000
        /*03d4*/ 	.word	0x00058490
        /*03d8*/ 	.short	0x0101
        /*03da*/ 	.byte	0x05
	.zero		1


	//   ....[46]....
        /*03dc*/ 	.word	0x0000c5b0
        /*03e0*/ 	.word	0x00000007
        /*03e4*/ 	.word	0x00058460
        /*03e8*/ 	.short	0x010a
        /*03ea*/ 	.byte	0x3f
	.zero		1


	//   ....[47]....
        /*03ec*/ 	.word	0x0000ca20
        /*03f0*/ 	.word	0x00000007
        /*03f4*/ 	.word	0x000584b0
        /*03f8*/ 	.short	0x0101
        /*03fa*/ 	.byte	0x3f
	.zero		1


	//   ....[48]....
        /*03fc*/ 	.word	0x0000ca30
        /*0400*/ 	.word	0x00000007
        /*0404*/ 	.word	0x000584b0
        /*0408*/ 	.short	0x010a
        /*040a*/ 	.byte	0x3f
	.zero		1


	//   ....[49]....
        /*040c*/ 	.word	0x0000cad0
        /*0410*/ 	.word	0x00000004
        /*0414*/ 	.word	0x00058460
        /*0418*/ 	.short	0x010a
        /*041a*/ 	.byte	0x3f
	.zero		1


	//   ....[50]....
        /*041c*/ 	.word	0x0000d240
        /*0420*/ 	.word	0x00000008
        /*0424*/ 	.word	0x00058428
        /*0428*/ 	.short	0x010a
        /*042a*/ 	.byte	0x3f
	.zero		1


	//   ....[51]....
        /*042c*/ 	.word	0x0000d690
        /*0430*/ 	.word	0x00000005
        /*0434*/ 	.word	0x000584b0
        /*0438*/ 	.short	0x0101
        /*043a*/ 	.byte	0x3f
	.zero		1


	//   ....[52]....
        /*043c*/ 	.word	0x0000d6a0
        /*0440*/ 	.word	0x00000005
        /*0444*/ 	.word	0x000584b0
        /*0448*/ 	.short	0x010a
        /*044a*/ 	.byte	0x3f
	.zero		1


	//   ....[53]....
        /*044c*/ 	.word	0x0000d750
        /*0450*/ 	.word	0x00000007
        /*0454*/ 	.word	0x00058428
        /*0458*/ 	.short	0x010a
        /*045a*/ 	.byte	0x3f
	.zero		1


	//   ....[54]....
        /*045c*/ 	.word	0x0000dc30
        /*0460*/ 	.word	0x00000006
        /*0464*/ 	.word	0x00058428
        /*0468*/ 	.short	0x010a
        /*046a*/ 	.byte	0x3f
	.zero		1


	//   ....[55]....
        /*046c*/ 	.word	0x0000e0a0
        /*0470*/ 	.word	0x00000006
        /*0474*/ 	.word	0x00058428
        /*0478*/ 	.short	0x010a
        /*047a*/ 	.byte	0x3f
	.zero		1


	//   ....[56]....
        /*047c*/ 	.word	0x0000e560
        /*0480*/ 	.word	0x00000003
        /*0484*/ 	.word	0x00058450
        /*0488*/ 	.short	0x010a
        /*048a*/ 	.byte	0x3f
	.zero		1


	//   ....[57]....
        /*048c*/ 	.word	0x0000e5c0
        /*0490*/ 	.word	0x00000005
        /*0494*/ 	.word	0x00058400
        /*0498*/ 	.short	0x010a
        /*049a*/ 	.byte	0x3f
	.zero		1


	//   ....[58]....
        /*049c*/ 	.word	0x0000e620
        /*04a0*/ 	.word	0x00000000
        /*04a4*/ 	.word	0xfffffff8
        /*04a8*/ 	.short	0x010a
        /*04aa*/ 	.byte	0x3f
	.zero		1


	//   ....[59]....
        /*04ac*/ 	.word	0x0000e680
        /*04b0*/ 	.word	0x0000000d
        /*04b4*/ 	.word	0x00058400
        /*04b8*/ 	.short	0x010a
        /*04ba*/ 	.byte	0x3f
	.zero		1


	//   ....[60]....
        /*04bc*/ 	.word	0x0000e6e0
        /*04c0*/ 	.word	0x00000015
        /*04c4*/ 	.word	0x00058400
        /*04c8*/ 	.short	0x010a
        /*04ca*/ 	.byte	0x3f
	.zero		1


	//   ....[61]....
        /*04cc*/ 	.word	0x0000e740
        /*04d0*/ 	.word	0x00000014
        /*04d4*/ 	.word	0x00058400
        /*04d8*/ 	.short	0x010a
        /*04da*/ 	.byte	0x3f
	.zero		1


	//   ....[62]....
        /*04dc*/ 	.word	0x0000e7a0
        /*04e0*/ 	.word	0x00000003
        /*04e4*/ 	.word	0x00058498
        /*04e8*/ 	.short	0x010a
        /*04ea*/ 	.byte	0x3f
	.zero		1


	//   ....[63]....
        /*04ec*/ 	.word	0x0000e870
        /*04f0*/ 	.word	0x00000007
        /*04f4*/ 	.word	0x00058460
        /*04f8*/ 	.short	0x010a
        /*04fa*/ 	.byte	0x3f
	.zero		1


	//   ....[64]....
        /*04fc*/ 	.word	0x0000e8c0
        /*0500*/ 	.word	0x00000007
        /*0504*/ 	.word	0x000584b0
        /*0508*/ 	.short	0x010a
        /*050a*/ 	.byte	0x3f
	.zero		1


	//   ....[65]....
        /*050c*/ 	.word	0x0000e910
        /*0510*/ 	.word	0x00000004
        /*0514*/ 	.word	0x00058460
        /*0518*/ 	.short	0x010a
        /*051a*/ 	.byte	0x3f
	.zero		1


	//   ....[66]....
        /*051c*/ 	.word	0x0000e9e0
        /*0520*/ 	.word	0x00000008
        /*0524*/ 	.word	0x00058428
        /*0528*/ 	.short	0x010a
        /*052a*/ 	.byte	0x3f
	.zero		1


	//   ....[67]....
        /*052c*/ 	.word	0x0000ea30
        /*0530*/ 	.word	0x00000005
        /*0534*/ 	.word	0x000584b0
        /*0538*/ 	.short	0x010a
        /*053a*/ 	.byte	0x3f
	.zero		1


	//   ....[68]....
        /*053c*/ 	.word	0x0000ea80
        /*0540*/ 	.word	0x00000007
        /*0544*/ 	.word	0x00058428
        /*0548*/ 	.short	0x010a
        /*054a*/ 	.byte	0x3f
	.zero		1


	//   ....[69]....
        /*054c*/ 	.word	0x0000ead0
        /*0550*/ 	.word	0x00000006
        /*0554*/ 	.word	0x00058428
        /*0558*/ 	.short	0x010a
        /*055a*/ 	.byte	0x3f
	.zero		1


	//   ....[70]....
        /*055c*/ 	.word	0x0000eb20
        /*0560*/ 	.word	0x00000006
        /*0564*/ 	.word	0x00058428
        /*0568*/ 	.short	0x010a
        /*056a*/ 	.byte	0x3f
	.zero		1


	//----- nvinfo : EIATTR_NUM_MBARRIERS
	.align		4
.L_38:
        /*056c*/ 	.byte	0x03, 0x38
        /*056e*/ 	.short	0x001f


	//----- nvinfo : EIATTR_EXIT_INSTR_OFFSETS
	.align		4
        /*0570*/ 	.byte	0x04, 0x1c
        /*0572*/ 	.short	(.L_40 - .L_39)


	//   ....[0]....
.L_39:
        /*0574*/ 	.word	0x00000b60


	//   ....[1]....
        /*0578*/ 	.word	0x00000bd0


	//   ....[2]....
        /*057c*/ 	.word	0x0000c210


	//   ....[3]....
        /*0580*/ 	.word	0x0000c270


	//   ....[4]....
        /*0584*/ 	.word	0x0000c2a0


	//   ....[5]....
        /*0588*/ 	.word	0x0000cf30


	//   ....[6]....
        /*058c*/ 	.word	0x0000cf60


	//   ....[7]....
        /*0590*/ 	.word	0x0000e540


	//----- nvinfo : EIATTR_MAX_THREADS
	.align		4
.L_40:
        /*0594*/ 	.byte	0x04, 0x05
        /*0596*/ 	.short	(.L_42 - .L_41)
.L_41:
        /*0598*/ 	.word	0x00000180
        /*059c*/ 	.word	0x00000001
        /*05a0*/ 	.word	0x00000001


	//----- nvinfo : EIATTR_CRS_STACK_SIZE
	.align		4
.L_42:
        /*05a4*/ 	.byte	0x04, 0x1e
        /*05a6*/ 	.short	(.L_44 - .L_43)
.L_43:
        /*05a8*/ 	.word	0x00000000


	//----- nvinfo : EIATTR_CBANK_PARAM_SIZE
	.align		4
.L_44:
        /*05ac*/ 	.byte	0x03, 0x19
        /*05ae*/ 	.short	0x0870


	//----- nvinfo : EIATTR_PARAM_CBANK
	.align		4
        /*05b0*/ 	.byte	0x04, 0x0a
        /*05b2*/ 	.short	(.L_46 - .L_45)
	.align		4
.L_45:
        /*05b4*/ 	.word	index@(.nv.constant0._ZN7cutlass13device_kernelINS_4fmha6kernel28FmhaKernelTmaWarpSpecializedINS1_10collective30FmhaMainloopTmaWarpSpecializedINS_10bfloat16_tEffN4cute5tupleIJNS7_1CILi128EEESA_NS9_ILi224EEEEEENS8_IJiNS9_ILi1EEENS8_IJiiEEEEEESF_SF_NS4_13DefaultFusionEJNS2_6OptionILNS2_3TagE0ENS9_ILb1EEEEENSH_ILSI_2ESJ_EEEEENS4_15FmhaFwdEpilogueIS6_fNS8_IJNS9_ILi64EEESB_SA_EEEEENS2_23PersistentTileSchedulerEJSK_SL_EEEEEvNT_6ParamsE)
        /*05b8*/ 	.short	0x0210
        /*05ba*/ 	.short	0x0870


	//----- nvinfo : EIATTR_SW_WAR
	.align		4
.L_46:
        /*05bc*/ 	.byte	0x04, 0x36
        /*05be*/ 	.short	(.L_48 - .L_47)
.L_47:
        /*05c0*/ 	.word	0x00000008
.L_48:


//--------------------- .nv.callgraph             --------------------------
	.section	.nv.callgraph,"",@"SHT_CUDA_CALLGRAPH"
	.align	4
	.sectionentsize	8
	.align		4
        /*0000*/ 	.word	0x00000000
	.align		4
        /*0004*/ 	.word	0xffffffff
	.align		4
        /*0008*/ 	.word	index@(_ZN7cutlass13device_kernelINS_4fmha6kernel28FmhaKernelTmaWarpSpecializedINS1_10collective30FmhaMainloopTmaWarpSpecializedINS_10bfloat16_tEffN4cute5tupleIJNS7_1CILi128EEESA_NS9_ILi224EEEEEENS8_IJiNS9_ILi1EEENS8_IJiiEEEEEESF_SF_NS4_13DefaultFusionEJNS2_6OptionILNS2_3TagE0ENS9_ILb1EEEEENSH_ILSI_2ESJ_EEEEENS4_15FmhaFwdEpilogueIS6_fNS8_IJNS9_ILi64EEESB_SA_EEEEENS2_23PersistentTileSchedulerEJSK_SL_EEEEEvNT_6ParamsE)
	.align		4
        /*000c*/ 	.word	index@(__assertfail)
	.align		4
        /*0010*/ 	.word	0x00000000
	.align		4
        /*0014*/ 	.word	0xfffffffe
	.align		4
        /*0018*/ 	.word	0x00000000
	.align		4
        /*001c*/ 	.word	0xfffffffd
	.align		4
        /*0020*/ 	.word	0x00000000
	.align		4
        /*0024*/ 	.word	0xfffffffc


//--------------------- .nv.constant4             --------------------------
	.section	.nv.constant4,"a",@progbits
	.align	8
	.align		8
.nv.constant4:
        /*0000*/ 	.dword	__assertfail
	.align		8
        /*0008*/ 	.dword	__unnamed_1
	.align		8
        /*0010*/ 	.dword	__unnamed_2
	.align		8
        /*0018*/ 	.dword	_ZN39_INTERNAL_759743ec_4_k_cu_b4a7b8cd_31804cuda3std3__45__cpo5beginE
	.align		8
        /*0020*/ 	.dword	_ZN39_INTERNAL_759743ec_4_k_cu_b4a7b8cd_31804cuda3std3__45__cpo3endE
	.align		8
        /*0028*/ 	.dword	_ZN39_INTERNAL_759743ec_4_k_cu_b4a7b8cd_31804cuda3std3__45__cpo6cbeginE
	.align		8
        /*0030*/ 	.dword	_ZN39_INTERNAL_759743ec_4_k_cu_b4a7b8cd_31804cuda3std3__45__cpo4cendE
	.align		8
        /*0038*/ 	.dword	_ZN39_INTERNAL_759743ec_4_k_cu_b4a7b8cd_31804cuda3std3__441_GLOBAL__N__759743ec_4_k_cu_b4a7b8cd_31806ignoreE
	.align		8
        /*0040*/ 	.dword	_ZN39_INTERNAL_759743ec_4_k_cu_b4a7b8cd_31804cuda3std3__419piecewise_constructE
	.align		8
        /*0048*/ 	.dword	_ZN39_INTERNAL_759743ec_4_k_cu_b4a7b8cd_31804cuda3std3__48in_placeE
	.align		8
        /*0050*/ 	.dword	_ZN39_INTERNAL_759743ec_4_k_cu_b4a7b8cd_31804cuda3std6ranges3__45__cpo4swapE
	.align		8
        /*0058*/ 	.dword	_ZN39_INTERNAL_759743ec_4_k_cu_b4a7b8cd_31804cuda3std6ranges3__45__cpo9iter_moveE
	.align		8
        /*0060*/ 	.dword	_ZN39_INTERNAL_759743ec_4_k_cu_b4a7b8cd_31804cute7productE
	.align		8
        /*0068*/ 	.dword	_ZN39_INTERNAL_759743ec_4_k_cu_b4a7b8cd_31804cute1_E
	.align		8
        /*0070*/ 	.dword	$str$24
	.align		8
        /*0078*/ 	.dword	$str$25


//--------------------- .text._ZN7cutlass13device_kernelINS_4fmha6kernel28FmhaKernelTmaWarpSpecializedINS1_10collective30FmhaMainloopTmaWarpSpecializedINS_10bfloat16_tEffN4cute5tupleIJNS7_1CILi128EEESA_NS9_ILi224EEEEEENS8_IJiNS9_ILi1EEENS8_IJiiEEEEEESF_SF_NS4_13DefaultFusionEJNS2_6OptionILNS2_3TagE0ENS9_ILb1EEEEENSH_ILSI_2ESJ_EEEEENS4_15FmhaFwdEpilogueIS6_fNS8_IJNS9_ILi64EEESB_SA_EEEEENS2_23PersistentTileSchedulerEJSK_SL_EEEEEvNT_6ParamsE --------------------------
	.section	.text._ZN7cutlass13device_kernelINS_4fmha6kernel28FmhaKernelTmaWarpSpecializedINS1_10collective30FmhaMainloopTmaWarpSpecializedINS_10bfloat16_tEffN4cute5tupleIJNS7_1CILi128EEESA_NS9_ILi224EEEEEENS8_IJiNS9_ILi1EEENS8_IJiiEEEEEESF_SF_NS4_13DefaultFusionEJNS2_6OptionILNS2_3TagE0ENS9_ILb1EEEEENSH_ILSI_2ESJ_EEEEENS4_15FmhaFwdEpilogueIS6_fNS8_IJNS9_ILi64EEESB_SA_EEEEENS2_23PersistentTileSchedulerEJSK_SL_EEEEEvNT_6ParamsE,"ax",@progbits
	.align	128
.text._ZN7cutlass13device_kernelINS_4fmha6kernel28FmhaKernelTmaWarpSpecializedINS1_10collective30FmhaMainloopTmaWarpSpecializedINS_10bfloat16_tEffN4cute5tupleIJNS7_1CILi128EEESA_NS9_ILi224EEEEEENS8_IJiNS9_ILi1EEENS8_IJiiEEEEEESF_SF_NS4_13DefaultFusionEJNS2_6OptionILNS2_3TagE0ENS9_ILb1EEEEENSH_ILSI_2ESJ_EEEEENS4_15FmhaFwdEpilogueIS6_fNS8_IJNS9_ILi64EEESB_SA_EEEEENS2_23PersistentTileSchedulerEJSK_SL_EEEEEvNT_6ParamsE:
        .type           _ZN7cutlass13device_kernelINS_4fmha6kernel28FmhaKernelTmaWarpSpecializedINS1_10collective30FmhaMainloopTmaWarpSpecializedINS_10bfloat16_tEffN4cute5tupleIJNS7_1CILi128EEESA_NS9_ILi224EEEEEENS8_IJiNS9_ILi1EEENS8_IJiiEEEEEESF_SF_NS4_13DefaultFusionEJNS2_6OptionILNS2_3TagE0ENS9_ILb1EEEEENSH_ILSI_2ESJ_EEEEENS4_15FmhaFwdEpilogueIS6_fNS8_IJNS9_ILi64EEESB_SA_EEEEENS2_23PersistentTileSchedulerEJSK_SL_EEEEEvNT_6ParamsE,@function
        .size           _ZN7cutlass13device_kernelINS_4fmha6kernel28FmhaKernelTmaWarpSpecializedINS1_10collective30FmhaMainloopTmaWarpSpecializedINS_10bfloat16_tEffN4cute5tupleIJNS7_1CILi128EEESA_NS9_ILi224EEEEEENS8_IJiNS9_ILi1EEENS8_IJiiEEEEEESF_SF_NS4_13DefaultFusionEJNS2_6OptionILNS2_3TagE0ENS9_ILb1EEEEENSH_ILSI_2ESJ_EEEEENS4_15FmhaFwdEpilogueIS6_fNS8_IJNS9_ILi64EEESB_SA_EEEEENS2_23PersistentTileSchedulerEJSK_SL_EEEEEvNT_6ParamsE,(.L_x_142 - _ZN7cutlass13device_kernelINS_4fmha6kernel28FmhaKernelTmaWarpSpecializedINS1_10collective30FmhaMainloopTmaWarpSpecializedINS_10bfloat16_tEffN4cute5tupleIJNS7_1CILi128EEESA_NS9_ILi224EEEEEENS8_IJiNS9_ILi1EEENS8_IJiiEEEEEESF_SF_NS4_13DefaultFusionEJNS2_6OptionILNS2_3TagE0ENS9_ILb1EEEEENSH_ILSI_2ESJ_EEEEENS4_15FmhaFwdEpilogueIS6_fNS8_IJNS9_ILi64EEESB_SA_EEEEENS2_23PersistentTileSchedulerEJSK_SL_EEEEEvNT_6ParamsE)
        .other          _ZN7cutlass13device_kernelINS_4fmha6kernel28FmhaKernelTmaWarpSpecializedINS1_10collective30FmhaMainloopTmaWarpSpecializedINS_10bfloat16_tEffN4cute5tupleIJNS7_1CILi128EEESA_NS9_ILi224EEEEEENS8_IJiNS9_ILi1EEENS8_IJiiEEEEEESF_SF_NS4_13DefaultFusionEJNS2_6OptionILNS2_3TagE0ENS9_ILb1EEEEENSH_ILSI_2ESJ_EEEEENS4_15FmhaFwdEpilogueIS6_fNS8_IJNS9_ILi64EEESB_SA_EEEEENS2_23PersistentTileSchedulerEJSK_SL_EEEEEvNT_6ParamsE,@"STO_CUDA_ENTRY STV_DEFAULT"
_ZN7cutlass13device_kernelINS_4fmha6kernel28FmhaKernelTmaWarpSpecializedINS1_10collective30FmhaMainloopTmaWarpSpecializedINS_10bfloat16_tEffN4cute5tupleIJNS7_1CILi128EEESA_NS9_ILi224EEEEEENS8_IJiNS9_ILi1EEENS8_IJiiEEEEEESF_SF_NS4_13DefaultFusionEJNS2_6OptionILNS2_3TagE0ENS9_ILb1EEEEENSH_ILSI_2ESJ_EEEEENS4_15FmhaFwdEpilogueIS6_fNS8_IJNS9_ILi64EEESB_SA_EEEEENS2_23PersistentTileSchedulerEJSK_SL_EEEEEvNT_6ParamsE:
[----:B------:R-:W1:Y:S01]  /*0000*/  LDC R1, c[0x0][0x28] ;  /* 0x00000a00ff017b82 */ /* 0x000e620000000800 */
[----:B------:R-:W2:Y:S07]  /*0010*/  S2R R2, SR_TID.X ;  /* 0x0000000000027919 */ /* 0x000eae0000002100 */
[----:B------:R-:W3:Y:S01]  /*0020*/  S2UR UR6, SR_CTAID.X ;  /* 0x00000000000679c3 */ /* 0x000ee20000002500 */
[----:B------:R-:W-:Y:S01]  /*0030*/  ELECT P1, URZ, PT ;  /* 0x00000000003f782f */ /* 0x000fe20003820000 */
[----:B------:R-:W-:Y:S01]  /*0040*/  BSSY B0, `(.L_x_0) ;  /* 0x0000018000007945 */ /* 0x000fe20003800000 */
[----:B---3--:R-:W-:-:S02]  /*0050*/  MOV R17, UR6 ;  /* 0x0000000600117c02 */ /* 0x008fc40008000f00 */
[----:B--2---:R-:W-:-:S05]  /*0060*/  SHF.R.U32.HI R0, RZ, 0x5, R2 ;  /* 0x00000005ff007819 */ /* 0x004fca0000011602 */
[----:B------:R-:W2:Y:S02]  /*0070*/  SHFL.IDX PT, R3, R0, RZ, 0x1f ;  /* 0x00001fff00037589 */ /* 0x000ea400000e0000 */
[----:B--2---:R-:W-:Y:S02]  /*0080*/  R2UR UR4, R3 ;  /* 0x00000000030472ca */ /* 0x004fe400000e0000 */
[----:B------:R-:W-:-:S06]  /*0090*/  SHF.R.U32.HI R3, RZ, 0x7, R2 ;  /* 0x00000007ff037819 */ /* 0x000fcc0000011602 */
[----:B------:R-:W2:Y:S05]  /*00a0*/  SHFL.IDX PT, R3, R3, RZ, 0x1f ;  /* 0x00001fff03037589 */ /* 0x000eaa00000e0000 */
[----:B------:R-:W-:Y:S02]  /*00b0*/  USHF.R.S32.HI UR5, URZ, 0x1f, UR4 ;  /* 0x0000001f3f057899 */ /* 0x000fe40008011404 */
[----:B------:R-:W-:Y:S02]  /*00c0*/  ISETP.EQ.AND P2, PT, RZ, UR4, P1 ;  /* 0x00000004ff007c0c */ /* 0x000fe40008f42270 */
[----:B------:R-:W-:-:S04]  /*00d0*/  ULEA.HI UR5, UR5, UR4, URZ, 0x2 ;  /* 0x0000000405057291 */ /* 0x000fc8000f8f103f */
[----:B------:R-:W-:-:S04]  /*00e0*/  ULOP3.LUT UR5, UR5, 0xfffffffc, URZ, 0xc0, !UPT ;  /* 0xfffffffc05057892 */ /* 0x000fc8000f8ec03f */
[----:B------:R-:W-:-:S03]  /*00f0*/  UIADD3 UR5, UR4, -UR5, URZ ;  /* 0x8000000504057290 */ /* 0x000fc6000fffe03f */
[----:B-1----:R-:W-:Y:S09]  /*0100*/  @!P2 BRA `(.L_x_1) ;  /* 0x00000000002ca947 */ /* 0x002ff20003800000 */
[----:B------:R-:W-:Y:S02]  /*0110*/  ULDC.64 UR6, c[0x0][0x198] ;  /* 0x0000660000067ab9 */ /* 0x000fe40000000a00 */
[----:B------:R-:W-:Y:S02]  /*0120*/  UIADD3 UR8, UP0, UR6, 0xf0, URZ ;  /* 0x000000f006087890 */ /* 0x000fe4000ff1e03f */
[----:B------:R-:W-:Y:S02]  /*0130*/  UIADD3 UR10, UP1, UR6, 0x1f0, URZ ;  /* 0x000001f0060a7890 */ /* 0x000fe4000ff3e03f */
[----:B------:R-:W-:Y:S02]  /*0140*/  UIADD3 UR6, UP2, UR6, 0x2f0, URZ ;  /* 0x000002f006067890 */ /* 0x000fe4000ff5e03f */
[----:B------:R-:W-:Y:S02]  /*0150*/  UIADD3.X UR9, URZ, UR7, URZ, UP0, !UPT ;  /* 0x000000073f097290 */ /* 0x000fe400087fe43f */
[----:B------:R-:W-:-:S02]  /*0160*/  UIADD3.X UR11, URZ, UR7, URZ, UP1, !UPT ;  /* 0x000000073f0b7290 */ /* 0x000fc40008ffe43f */
[----:B------:R-:W-:-:S05]  /*0170*/  UIADD3.X UR7, URZ, UR7, URZ, UP2, !UPT ;  /* 0x000000073f077290 */ /* 0x000fca00097fe43f */
[----:B------:R1:W-:Y:S02]  /*0180*/  UTMACCTL.PF [UR8] ;  /* 0x00000000080079b9 */ /* 0x0003e40008040000 */
[----:B------:R1:W-:Y:S02]  /*0190*/  UTMACCTL.PF [UR10] ;  /* 0x000000000a0079b9 */ /* 0x0003e40008040000 */
[----:B------:R1:W-:Y:S02]  /*01a0*/  UTMACCTL.PF [UR6] ;  /* 0x00000000060079b9 */ /* 0x0003e40008040000 */
[----:B-1----:R-:W-:Y:S01]  /*01b0*/  NOP ;  /* 0x0000000000007918 */ /* 0x002fe20000000000 */
.L_x_1:
[----:B------:R-:W-:Y:S05]  /*01c0*/  BSYNC B0 ;  /* 0x0000000000007941 */ /* 0x000fea0003800000 */
.L_x_0:
[----:B------:R-:W1:Y:S01]  /*01d0*/  SHFL.IDX PT, R4, R0, RZ, 0x1f ;  /* 0x00001fff00047589 */ /* 0x000e6200000e0000 */
[----:B--2---:R-:W-:Y:S01]  /*01e0*/  R2UR UR4, R3 ;  /* 0x00000000030472ca */ /* 0x004fe200000e0000 */
[----:B------:R-:W-:Y:S02]  /*01f0*/  UISETP.NE.AND UP0, UPT, UR5, 0x1, UPT ;  /* 0x000000010500788c */ /* 0x000fe4000bf05270 */
[----:B------:R-:W-:-:S10]  /*0200*/  UISETP.NE.AND UP1, UPT, UR5, 0x2, UPT ;  /* 0x000000020500788c */ /* 0x000fd4000bf25270 */
[----:B------:R-:W-:Y:S02]  /*0210*/  UIADD3 UR10, UR4, -0x1, URZ ;  /* 0xffffffff040a7890 */ /* 0x000fe4000fffe03f */
[----:B------:R-:W-:Y:S01]  /*0220*/  MOV R19, UR4 ;  /* 0x0000000400137c02 */ /* 0x000fe20008000f00 */
[----:B------:R-:W-:Y:S02]  /*0230*/  UISETP.EQ.AND UP2, UPT, UR4, URZ, !UP0 ;  /* 0x0000003f0400728c */ /* 0x000fe4000c742270 */
[----:B------:R-:W-:Y:S02]  /*0240*/  UISETP.EQ.AND UP3, UPT, UR4, URZ, !UP1 ;  /* 0x0000003f0400728c */ /* 0x000fe4000cf62270 */
[----:B------:R-:W-:Y:S02]  /*0250*/  UISETP.GE.U32.AND UP4, UPT, UR10, 0x4, UPT ;  /* 0x000000040a00788c */ /* 0x000fe4000bf86070 */
[----:B------:R-:W-:Y:S01]  /*0260*/  USEL UR4, URZ, 0x1, !UP2 ;  /* 0x000000013f047887 */ /* 0x000fe2000d000000 */
[----:B-1----:R-:W-:Y:S01]  /*0270*/  ISETP.NE.AND P0, PT, R4, RZ, PT ;  /* 0x000000ff0400720c */ /* 0x002fe20003f05270 */
[----:B------:R-:W-:Y:S01]  /*0280*/  USEL UR6, URZ, 0x1, !UP3 ;  /* 0x000000013f067887 */ /* 0x000fe2000d800000 */
[----:B------:R-:W-:Y:S01]  /*0290*/  MOV R4, UR5 ;  /* 0x0000000500047c02 */ /* 0x000fe20008000f00 */
[----:B------:R-:W-:-:S02]  /*02a0*/  USEL UR7, UR4, 0x2, UP4 ;  /* 0x0000000204077887 */ /* 0x000fc4000a000000 */
[----:B------:R-:W-:-:S04]  /*02b0*/  USEL UR4, UR6, 0x2, UP4 ;  /* 0x0000000206047887 */ /* 0x000fc8000a000000 */
[----:B------:R-:W-:Y:S02]  /*02c0*/  MOV R18, UR7 ;  /* 0x0000000700127c02 */ /* 0x000fe40008000f00 */
[----:B------:R-:W-:Y:S02]  /*02d0*/  MOV R16, UR4 ;  /* 0x0000000400107c02 */ /* 0x000fe40008000f00 */
[----:B------:R-:W-:Y:S05]  /*02e0*/  @P0 BRA `(.L_x_2) ;  /* 0x0000000000480947 */ /* 0x000fea0003800000 */
[----:B------:R-:W1:Y:S01]  /*02f0*/  S2UR UR8, SR_CgaCtaId ;  /* 0x00000000000879c3 */ /* 0x000e620000008800 */
[----:B------:R-:W-:Y:S01]  /*0300*/  UMOV UR4, 0x400 ;  /* 0x0000040000047882 */ /* 0x000fe20000000000 */
[----:B------:R-:W-:Y:S01]  /*0310*/  UMOV UR5, 0x1 ;  /* 0x0000000100057882 */ /* 0x000fe20000000000 */
[----:B------:R-:W-:Y:S01]  /*0320*/  UMOV UR6, 0x80 ;  /* 0x0000008000067882 */ /* 0x000fe20000000000 */
[----:B------:R-:W-:Y:S01]  /*0330*/  ELECT P0, URZ, PT ;  /* 0x00000000003f782f */ /* 0x000fe20003800000 */
[----:B------:R-:W-:-:S04]  /*0340*/  UIADD3 UR6, -UR6, 0x100000, URZ ;  /* 0x0010000006067890 */ /* 0x000fc8000fffe13f */
[----:B------:R-:W-:Y:S02]  /*0350*/  USHF.L.U32 UR7, UR6, 0xb, URZ ;  /* 0x0000000b06077899 */ /* 0x000fe4000800063f */
[----:B------:R-:W-:Y:S02]  /*0360*/  USHF.L.U32 UR6, UR6, 0x1, URZ ;  /* 0x0000000106067899 */ /* 0x000fe4000800063f */
[----:B-1----:R-:W-:Y:S02]  /*0370*/  ULEA UR8, UR8, UR4, 0x18 ;  /* 0x0000000408087291 */ /* 0x002fe4000f8ec03f */
[----:B------:R-:W-:-:S04]  /*0380*/  UIADD3 UR4, -UR5, 0x100000, URZ ;  /* 0x0010000005047890 */ /* 0x000fc8000fffe13f */
[----:B------:R-:W-:Y:S02]  /*0390*/  USHF.L.U32 UR5, UR4, 0xb, URZ ;  /* 0x0000000b04057899 */ /* 0x000fe4000800063f */
[----:B------:R-:W-:Y:S01]  /*03a0*/  USHF.L.U32 UR4, UR4, 0x1, URZ ;  /* 0x0000000104047899 */ /* 0x000fe2000800063f */
[----:B------:R-:W1:Y:S11]  /*03b0*/  FENCE.VIEW.ASYNC.S ;  /* 0x00000000000073c6 */ /* 0x000e760000000000 */
[----:B-1----:R1:W2:Y:S01]  /*03c0*/  SYNCS.EXCH.64 URZ, [UR8+0x58450], UR4 ;  /* 0x05845004083f75b2 */ /* 0x0022a20008000100 */
[----:B------:R1:W3:Y:S01]  /*03d0*/  SYNCS.EXCH.64 URZ, [UR8+0x58460], UR6 ;  /* 0x05846006083f75b2 */ /* 0x0002e20008000100 */
[----:B------:R1:W4:Y:S01]  /*03e0*/  SYNCS.EXCH.64 URZ, [UR8+0x58458], UR4 ;  /* 0x05845804083f75b2 */ /* 0x0003220008000100 */
[----:B------:R1:W1:Y:S01]  /*03f0*/  SYNCS.EXCH.64 URZ, [UR8+0x58468], UR6 ;  /* 0x05846806083f75b2 */ /* 0x0002620008000100 */
[----:B------:R-:W-:Y:S01]  /*0400*/  NOP ;  /* 0x0000000000007918 */ /* 0x000fe20000000000 */
.L_x_2:
[----:B------:R-:W5:Y:S01]  /*0410*/  SHFL.IDX PT, R3, R0, RZ, 0x1f ;  /* 0x00001fff00037589 */ /* 0x000f6200000e0000 */
[----:B------:R-:W-:Y:S01]  /*0420*/  NOP ;  /* 0x0000000000007918 */ /* 0x000fe20000000000 */
[----:B-----5:R-:W-:-:S13]  /*0430*/  ISETP.NE.AND P0, PT, R3, RZ, PT ;  /* 0x000000ff0300720c */ /* 0x020fda0003f05270 */
[----:B------:R-:W-:Y:S05]  /*0440*/  @P0 BRA `(.L_x_3) ;  /* 0x0000000000600947 */ /* 0x000fea0003800000 */
[----:B-1----:R-:W1:Y:S01]  /*0450*/  S2UR UR5, SR_CgaCtaId ;  /* 0x00000000000579c3 */ /* 0x002e620000008800 */
[----:B------:R-:W-:Y:S01]  /*0460*/  UMOV UR4, 0x400 ;  /* 0x0000040000047882 */ /* 0x000fe20000000000 */
[----:B------:R-:W-:Y:S01]  /*0470*/  UMOV UR6, 0x1 ;  /* 0x0000000100067882 */ /* 0x000fe20000000000 */
[----:B------:R-:W-:Y:S01]  /*0480*/  UMOV UR9, 0x100 ;  /* 0x0000010000097882 */ /* 0x000fe20000000000 */
[----:B------:R-:W-:-:S04]  /*0490*/  UIADD3 UR6, -UR6, 0x100000, URZ ;  /* 0x0010000006067890 */ /* 0x000fc8000fffe13f */
[----:B------:R-:W-:Y:S02]  /*04a0*/  USHF.L.U32 UR7, UR6, 0xb, URZ ;  /* 0x0000000b06077899 */ /* 0x000fe4000800063f */
[----:B------:R-:W-:Y:S01]  /*04b0*/  USHF.L.U32 UR6, UR6, 0x1, URZ ;  /* 0x0000000106067899 */ /* 0x000fe2000800063f */
[----:B------:R-:W-:Y:S01]  /*04c0*/  ELECT P0, URZ, PT ;  /* 0x00000000003f782f */ /* 0x000fe20003800000 */
[----:B-1----:R-:W-:Y:S02]  /*04d0*/  ULEA UR8, UR5, UR4, 0x18 ;  /* 0x0000000405087291 */ /* 0x002fe4000f8ec03f */
[----:B------:R-:W-:-:S04]  /*04e0*/  UIADD3 UR4, -UR9, 0x100000, URZ ;  /* 0x0010000009047890 */ /* 0x000fc8000fffe13f */
[----:B------:R-:W-:Y:S02]  /*04f0*/  USHF.L.U32 UR5, UR4, 0xb, URZ ;  /* 0x0000000b04057899 */ /* 0x000fe4000800063f */
[----:B------:R-:W-:Y:S01]  /*0500*/  USHF.L.U32 UR4, UR4, 0x1, URZ ;  /* 0x0000000104047899 */ /* 0x000fe2000800063f */
[----:B------:R-:W1:Y:S03]  /*0510*/  FENCE.VIEW.ASYNC.S ;  /* 0x00000000000073c6 */ /* 0x000e660000000000 */
[----:B-1----:R1:W1:Y:S08]  /*0520*/  SYNCS.EXCH.64 URZ, [UR8+0x58400], UR6 ;  /* 0x05840006083f75b2 */ /* 0x0022700008000100 */
[----:B------:R1:W1:Y:S01]  /*0530*/  SYNCS.EXCH.64 URZ, [UR8+0x58428], UR4 ;  /* 0x05842804083f75b2 */ /* 0x0002620008000100 */
        /* <DEDUP_REMOVED lines=8> */
[----:B------:R-:W-:Y:S01]  /*05c0*/  NOP ;  /* 0x0000000000007918 */ /* 0x000fe20000000000 */
.L_x_3:
        /* <DEDUP_REMOVED lines=21> */
[----:B------:R-:W-:Y:S01]  /*0720*/  NOP ;  /* 0x0000000000007918 */ /* 0x000fe20000000000 */
.L_x_4:
[----:B------:R-:W5:Y:S01]  /*0730*/  SHFL.IDX PT, R3, R0, RZ, 0x1f ;  /* 0x00001fff00037589 */ /* 0x000f6200000e0000 */
[----:B------:R-:W-:Y:S01]  /*0740*/  ELECT P0, URZ, PT ;  /* 0x00000000003f782f */ /* 0x000fe20003800000 */
[----:B------:R-:W-:Y:S01]  /*0750*/  NOP ;  /* 0x0000000000007918 */ /* 0x000fe20000000000 */
[----:B-1----:R-:W-:Y:S02]  /*0760*/  UMOV UR4, 0x80 ;  /* 0x0000008000047882 */ /* 0x002fe40000000000 */
[C---:B-----5:R-:W-:Y:S02]  /*0770*/  ISETP.NE.OR P0, PT, R3.reuse, RZ, !P0 ;  /* 0x000000ff0300720c */ /* 0x060fe40004705670 */
[----:B------:R-:W-:-:S11]  /*0780*/  ISETP.NE.AND P3, PT, R3, RZ, PT ;  /* 0x000000ff0300720c */ /* 0x000fd60003f65270 */
[----:B------:R-:W-:Y:S01]  /*0790*/  VOTEU.ALL UP2, P0 ;  /* 0x00000000003f7886 */ /* 0x000fe20000040000 */
[----:B------:R-:W-:Y:S01]  /*07a0*/  VOTEU.ALL UP3, P0 ;  /* 0x00000000003f7886 */ /* 0x000fe20000060000 */
[----:B------:R-:W-:Y:S01]  /*07b0*/  VOTEU.ALL UP4, P0 ;  /* 0x00000000003f7886 */ /* 0x000fe20000080000 */
[----:B------:R-:W-:Y:S02]  /*07c0*/  VOTEU.ALL UP5, P0 ;  /* 0x00000000003f7886 */ /* 0x000fe400000a0000 */
[----:B------:R-:W1:Y:S01]  /*07d0*/  @!UP2 S2UR UR7, SR_CgaCtaId ;  /* 0x000000000007a9c3 */ /* 0x000e620000008800 */
[----:B------:R-:W-:Y:S01]  /*07e0*/  @!UP2 UMOV UR6, 0x400 ;  /* 0x000004000006a882 */ /* 0x000fe20000000000 */
[----:B------:R-:W-:-:S04]  /*07f0*/  @!UP2 UIADD3 UR4, -UR4, 0x100000, URZ ;  /* 0x001000000404a890 */ /* 0x000fc8000fffe13f */
[----:B------:R-:W-:Y:S02]  /*0800*/  @!UP2 USHF.L.U32 UR5, UR4, 0xb, URZ ;  /* 0x0000000b0405a899 */ /* 0x000fe4000800063f */
[----:B------:R-:W-:Y:S02]  /*0810*/  @!UP2 USHF.L.U32 UR4, UR4, 0x1, URZ ;  /* 0x000000010404a899 */ /* 0x000fe4000800063f */
[----:B-1----:R-:W-:Y:S01]  /*0820*/  @!UP2 ULEA UR6, UR7, UR6, 0x18 ;  /* 0x000000060706a291 */ /* 0x002fe2000f8ec03f */
[----:B------:R-:W-:Y:S01]  /*0830*/  VOTEU.ALL UP2, P0 ;  /* 0x00000000003f7886 */ /* 0x000fe20000040000 */
[----:B------:R-:W1:Y:S10]  /*0840*/  FENCE.VIEW.ASYNC.S ;  /* 0x00000000000073c6 */ /* 0x000e740000000000 */
[----:B-1----:R1:W1:Y:S01]  /*0850*/  @!UP2 SYNCS.EXCH.64 URZ, [UR6+0x58490], UR4 ;  /* 0x05849004063fa5b2 */ /* 0x0022620008000100 */
[----:B------:R1:W1:Y:S01]  /*0860*/  @!UP3 SYNCS.EXCH.64 URZ, [UR6+0x58498], UR4 ;  /* 0x05849804063fb5b2 */ /* 0x0002620008000100 */
[----:B------:R1:W1:Y:S01]  /*0870*/  @!UP4 SYNCS.EXCH.64 URZ, [UR6+0x584a0], UR4 ;  /* 0x0584a004063fc5b2 */ /* 0x0002620008000100 */
[----:B------:R1:W1:Y:S01]  /*0880*/  @!UP5 SYNCS.EXCH.64 URZ, [UR6+0x584a8], UR4 ;  /* 0x0584a804063fd5b2 */ /* 0x0002620008000100 */
[----:B------:R-:W-:Y:S01]  /*0890*/  NOP ;  /* 0x0000000000007918 */ /* 0x000fe20000000000 */
[----:B------:R-:W-:Y:S05]  /*08a0*/  @P3 BRA `(.L_x_5) ;  /* 0x0000000000583947 */ /* 0x000fea0003800000 */
[----:B-1----:R-:W1:Y:S01]  /*08b0*/  S2UR UR5, SR_CgaCtaId ;  /* 0x00000000000579c3 */ /* 0x002e620000008800 */
[----:B------:R-:W-:Y:S01]  /*08c0*/  UMOV UR4, 0x400 ;  /* 0x0000040000047882 */ /* 0x000fe20000000000 */
[----:B------:R-:W-:Y:S01]  /*08d0*/  UMOV UR6, 0x20 ;  /* 0x0000002000067882 */ /* 0x000fe20000000000 */
[----:B------:R-:W-:Y:S01]  /*08e0*/  UMOV UR7, 0x80 ;  /* 0x0000008000077882 */ /* 0x000fe20000000000 */
[----:B------:R-:W-:Y:S01]  /*08f0*/  ELECT P0, URZ, PT ;  /* 0x00000000003f782f */ /* 0x000fe20003800000 */
[----:B-1----:R-:W-:Y:S02]  /*0900*/  ULEA UR8, UR5, UR4, 0x18 ;  /* 0x0000000405087291 */ /* 0x002fe4000f8ec03f */
[----:B------:R-:W-:-:S04]  /*0910*/  UIADD3 UR4, -UR6, 0x100000, URZ ;  /* 0x0010000006047890 */ /* 0x000fc8000fffe13f */
[----:B------:R-:W-:Y:S02]  /*0920*/  USHF.L.U32 UR5, UR4, 0xb, URZ ;  /* 0x0000000b04057899 */ /* 0x000fe4000800063f */
[----:B------:R-:W-:Y:S02]  /*0930*/  USHF.L.U32 UR4, UR4, 0x1, URZ ;  /* 0x0000000104047899 */ /* 0x000fe4000800063f */
        /* <DEDUP_REMOVED lines=13> */
.L_x_5:
[----:B------:R-:W-:Y:S01]  /*0a10*/  VOTEU.ANY UP2, P2 ;  /* 0x00000000003f7886 */ /* 0x000fe20001040100 */
[----:B-1----:R-:W-:Y:S01]  /*0a20*/  R2UR UR8, R19 ;  /* 0x00000000130872ca */ /* 0x002fe200000e0000 */
[----:B------:R-:W-:Y:S01]  /*0a30*/  UMOV UR4, 0x40 ;  /* 0x0000004000047882 */ /* 0x000fe20000000000 */
[----:B------:R-:W-:Y:S01]  /*0a40*/  NOP ;  /* 0x0000000000007918 */ /* 0x000fe20000000000 */
[----:B------:R-:W-:Y:S01]  /*0a50*/  ISETP.EQ.AND P0, PT, R4, 0x2, P1 ;  /* 0x000000020400780c */ /* 0x000fe20000f02270 */
[----:B------:R-:W1:Y:S01]  /*0a60*/  @UP2 S2UR UR7, SR_CgaCtaId ;  /* 0x00000000000729c3 */ /* 0x000e620000008800 */
[----:B------:R-:W-:Y:S01]  /*0a70*/  @UP2 UMOV UR6, 0x400 ;  /* 0x0000040000062882 */ /* 0x000fe20000000000 */
[----:B------:R-:W-:-:S04]  /*0a80*/  @UP2 UIADD3 UR4, -UR4, 0x100000, URZ ;  /* 0x0010000004042890 */ /* 0x000fc8000fffe13f */
[----:B------:R-:W-:Y:S02]  /*0a90*/  @UP2 USHF.L.U32 UR5, UR4, 0xb, URZ ;  /* 0x0000000b04052899 */ /* 0x000fe4000800063f */
[----:B------:R-:W-:Y:S01]  /*0aa0*/  @UP2 USHF.L.U32 UR4, UR4, 0x1, URZ ;  /* 0x0000000104042899 */ /* 0x000fe2000800063f */
[----:B------:R-:W-:Y:S01]  /*0ab0*/  ISETP.NE.AND P3, PT, RZ, UR8, PT ;  /* 0x00000008ff007c0c */ /* 0x000fe2000bf65270 */
[----:B-1----:R-:W-:Y:S01]  /*0ac0*/  @UP2 ULEA UR6, UR7, UR6, 0x18 ;  /* 0x0000000607062291 */ /* 0x002fe2000f8ec03f */
[----:B------:R-:W-:Y:S01]  /*0ad0*/  VOTEU.ANY UP2, P2 ;  /* 0x00000000003f7886 */ /* 0x000fe20001040100 */
[----:B------:R-:W-:Y:S01]  /*0ae0*/  ISETP.EQ.AND P2, PT, R4, 0x1, P1 ;  /* 0x000000010400780c */ /* 0x000fe20000f42270 */
[----:B------:R-:W1:Y:S09]  /*0af0*/  FENCE.VIEW.ASYNC.S ;  /* 0x00000000000073c6 */ /* 0x000e720000000000 */
[----:B-1----:R1:W2:Y:S01]  /*0b00*/  @UP2 SYNCS.EXCH.64 URZ, [UR6+0x584b0], UR4 ;  /* 0x0584b004063f25b2 */ /* 0x0022a20008000100 */
[----:B------:R-:W-:Y:S01]  /*0b10*/  NOP ;  /* 0x0000000000007918 */ /* 0x000fe20000000000 */
[----:B--234-:R-:W-:Y:S06]  /*0b20*/  BAR.SYNC.DEFER_BLOCKING 0x0 ;  /* 0x0000000000007b1d */ /* 0x01cfec0000010000 */
[----:B------:R-:W-:Y:S05]  /*0b30*/  @!P3 BRA `(.L_x_6) ;  /* 0x000000b400b8b947 */ /* 0x000fea0003800000 */
[----:B------:R-:W-:-:S06]  /*0b40*/  UISETP.GT.U32.AND UP0, UPT, UR10, 0x3, UPT ;  /* 0x000000030a00788c */ /* 0x000fcc000bf04070 */
[----:B------:R-:W-:-:S13]  /*0b50*/  PLOP3.LUT P0, PT, PT, PT, UP0, 0x80, 0x0 ;  /* 0x000000000000781c */ /* 0x000fda0003f0f008 */
[----:B-1----:R-:W-:Y:S05]  /*0b60*/  @P0 EXIT ;  /* 0x000000000000094d */ /* 0x002fea0003800000 */
.L_x_7:
[----:B------:R-:W-:-:S08]  /*0b70*/  NOP ;  /* 0x0000000000007918 */ /* 0x000fd00000000000 */
[----:B------:R-:W1:Y:S02]  /*0b80*/  USETMAXREG.TRY_ALLOC.CTAPOOL UP0, 0xf0 ;  /* 0x000000f0000079c8 */ /* 0x000e640008000600 */
[----:B-1----:R-:W-:-:S13]  /*0b90*/  PLOP3.LUT P0, PT, PT, PT, UP0, 0x80, 0x0 ;  /* 0x000000000000781c */ /* 0x002fda0003f0f008 */
[----:B------:R-:W-:Y:S05]  /*0ba0*/  @!P0 BRA `(.L_x_7) ;  /* 0xfffffffc00f08947 */ /* 0x000fea000383ffff */
[----:B------:R-:W-:Y:S02]  /*0bb0*/  ULDC UR4, c[0x0][0xa00] ;  /* 0x0002800000047ab9 */ /* 0x000fe40000000800 */
[----:B------:R-:W-:-:S13]  /*0bc0*/  ISETP.GE.AND P0, PT, R17, UR4, PT ;  /* 0x0000000411007c0c */ /* 0x000fda000bf06270 */
[----:B------:R-:W-:Y:S05]  /*0bd0*/  @P0 EXIT ;  /* 0x000000000000094d */ /* 0x000fea0003800000 */
[----:B------:R-:W-:Y:S01]  /*0be0*/  R2UR UR4, R19 ;  /* 0x00000000130472ca */ /* 0x000fe200000e0000 */
[----:B------:R-:W-:Y:S01]  /*0bf0*/  UMOV UR5, URZ ;  /* 0x0000003f00057c82 */ /* 0x000fe20008000000 */
[----:B------:R-:W-:Y:S01]  /*0c00*/  MOV R23, RZ ;  /* 0x000000ff00177202 */ /* 0x000fe20000000f00 */
[----:B------:R-:W-:Y:S01]  /*0c10*/  UMOV UR47, URZ ;  /* 0x0000003f002f7c82 */ /* 0x000fe20008000000 */
[----:B------:R-:W-:Y:S01]  /*0c20*/  MOV R202, UR5 ;  /* 0x0000000500ca7c02 */ /* 0x000fe20008000f00 */
[----:B------:R-:W-:-:S08]  /*0c30*/  UMOV UR45, URZ ;  /* 0x0000003f002d7c82 */ /* 0x000fd00008000000 */
[----:B------:R-:W-:-:S04]  /*0c40*/  UISETP.NE.AND UP0, UPT, UR4, 0x1, UPT ;  /* 0x000000010400788c */ /* 0x000fc8000bf05270 */
[----:B------:R-:W-:-:S06]  /*0c50*/  USEL UR4, URZ, 0x1, UP0 ;  /* 0x000000013f047887 */ /* 0x000fcc0008000000 */
[----:B------:R-:W-:-:S07]  /*0c60*/  MOV R200, UR4 ;  /* 0x0000000400c87c02 */ /* 0x000fce0008000f00 */
.L_x_73:
[----:B------:R-:W-:Y:S01]  /*0c70*/  ULDC UR9, c[0x0][0xa04] ;  /* 0x0002810000097ab9 */ /* 0x000fe20000000800 */
[----:B------:R-:W-:Y:S01]  /*0c80*/  R2UR UR8, R17 ;  /* 0x00000000110872ca */ /* 0x000fe200000e0000 */
[----:B------:R-:W-:Y:S01]  /*0c90*/  UISETP.NE.AND UP0, UPT, UR9, 0x1, UPT ;  /* 0x000000010900788c */ /* 0x000fe2000bf05270 */
[----:B------:R-:W-:Y:S01]  /*0ca0*/  R2UR UR10, R19 ;  /* 0x00000000130a72ca */ /* 0x000fe200000e0000 */
[----:B------:R-:W-:Y:S01]  /*0cb0*/  ULDC UR4, c[0x0][0xa10] ;  /* 0x0002840000047ab9 */ /* 0x000fe20000000800 */
[----:B------:R-:W-:Y:S01]  /*0cc0*/  ULDC UR44, c[0x0][0xa1c] ;  /* 0x00028700002c7ab9 */ /* 0x000fe20000000800 */
[----:B------:R-:W-:-:S07]  /*0cd0*/  UISETP.NE.AND UP1, UPT, UR4, 0x1, UPT ;  /* 0x000000010400788c */ /* 0x000fce000bf25270 */
[----:B------:R-:W-:Y:S01]  /*0ce0*/  @UP0 ULDC.64 UR6, c[0x0][0xa08] ;  /* 0x0002820000060ab9 */ /* 0x000fe20000000a00 */
[----:B------:R-:W-:Y:S01]  /*0cf0*/  UMOV UR11, UR8 ;  /* 0x00000008000b7c82 */ /* 0x000fe20008000000 */
[----:B------:R-:W-:Y:S02]  /*0d00*/  UIMAD.WIDE.U32 UR4, UR8, UR6, URZ ;  /* 0x00000006080472a5 */ /* 0x000fe4000f8e003f */
[----:B------:R-:W-:Y:S02]  /*0d10*/  UISETP.NE.AND UP2, UPT, UR10, 0x1, UPT ;  /* 0x000000010a00788c */ /* 0x000fe4000bf45270 */
[----:B------:R-:W-:Y:S02]  /*0d20*/  @UP0 USHF.R.U32.HI UR11, URZ, UR7, UR5 ;  /* 0x000000073f0b0299 */ /* 0x000fe40008011605 */
[----:B------:R-:W-:Y:S01]  /*0d30*/  UISETP.NE.AND UP0, UPT, UR44, 0x1, UPT ;  /* 0x000000012c00788c */ /* 0x000fe2000bf05270 */
[----:B------:R-:W-:Y:S01]  /*0d40*/  @UP1 ULDC UR4, c[0x0][0xa14] ;  /* 0x0002850000041ab9 */ /* 0x000fe20000000800 */
[----:B------:R-:W-:Y:S01]  /*0d50*/  @UP1 ULDC UR6, c[0x0][0xa18] ;  /* 0x0002860000061ab9 */ /* 0x000fe20000000800 */
[----:B------:R-:W-:Y:S01]  /*0d60*/  UIMAD.WIDE.U32 UR4, UR11, UR4, URZ ;  /* 0x000000040b0472a5 */ /* 0x000fe2000f8e003f */
[----:B------:R-:W-:Y:S01]  /*0d70*/  PLOP3.LUT P0, PT, PT, PT, UP2, 0x80, 0x0 ;  /* 0x000000000000781c */ /* 0x000fe20003f0f028 */
[----:B------:R-:W-:Y:S01]  /*0d80*/  UMOV UR60, UR11 ;  /* 0x0000000b003c7c82 */ /* 0x000fe20008000000 */
[----:B------:R-:W-:Y:S01]  /*0d90*/  IADD3 R0, RZ, -UR11, RZ ;  /* 0x8000000bff007c10 */ /* 0x000fe2000fffe0ff */
[----:B------:R-:W-:Y:S01]  /*0da0*/  @UP1 USHF.R.U32.HI UR60, URZ, UR6, UR5 ;  /* 0x000000063f3c1299 */ /* 0x000fe20008011605 */
[----:B------:R-:W-:-:S03]  /*0db0*/  MOV R201, UR11 ;  /* 0x0000000b00c97c02 */ /* 0x000fc60008000f00 */
[----:B------:R-:W-:Y:S01]  /*0dc0*/  @UP0 ULDC.64 UR6, c[0x0][0xa20] ;  /* 0x0002880000060ab9 */ /* 0x000fe20000000a00 */
[----:B------:R-:W-:Y:S01]  /*0dd0*/  IMAD R0, R0, UR9, R17 ;  /* 0x0000000900007c24 */ /* 0x000fe2000f8e0211 */
[----:B------:R-:W-:-:S03]  /*0de0*/  UIMAD.WIDE.U32 UR4, UR60, UR6, URZ ;  /* 0x000000063c0472a5 */ /* 0x000fc6000f8e003f */
[----:B------:R-:W-:Y:S01]  /*0df0*/  UMOV UR6, UR60 ;  /* 0x0000003c00067c82 */ /* 0x000fe20008000000 */
[----:B------:R-:W-:Y:S01]  /*0e00*/  @UP0 USHF.R.U32.HI UR6, URZ, UR7, UR5 ;  /* 0x000000073f060299 */ /* 0x000fe20008011605 */
[----:B------:R-:W-:-:S03]  /*0e10*/  R2UR UR61, R0 ;  /* 0x00000000003d72ca */ /* 0x000fc600000e0000 */
[----:B------:R-:W-:-:S04]  /*0e20*/  UIADD3 UR4, -UR6, URZ, URZ ;  /* 0x0000003f06047290 */ /* 0x000fc8000fffe13f */
[----:B------:R-:W-:Y:S01]  /*0e30*/  UIMAD UR44, UR44, UR4, UR60 ;  /* 0x000000042c2c72a4 */ /* 0x000fe2000f8e023c */
[----:B-1-3--:R-:W-:Y:S11]  /*0e40*/  @!P0 BRA `(.L_x_8) ;  /* 0x00000000008c8947 */ /* 0x00aff60003800000 */
[----:B------:R-:W-:-:S13]  /*0e50*/  R2UR UR4, R19 ;  /* 0x00000000130472ca */ /* 0x000fda00000e0000 */
[----:B------:R-:W-:-:S06]  /*0e60*/  UISETP.NE.AND UP0, UPT, UR4, 0x2, UPT ;  /* 0x000000020400788c */ /* 0x000fcc000bf05270 */
[----:B------:R-:W-:-:S13]  /*0e70*/  PLOP3.LUT P1, PT, PT, PT, UP0, 0x80, 0x0 ;  /* 0x000000000000781c */ /* 0x000fda0003f2f008 */
[----:B------:R-:W-:Y:S05]  /*0e80*/  @!P1 BRA `(.L_x_9) ;  /* 0x00000000005c9947 */ /* 0x000fea0003800000 */
[----:B------:R-:W-:-:S13]  /*0e90*/  R2UR UR4, R19 ;  /* 0x00000000130472ca */ /* 0x000fda00000e0000 */
[----:B------:R-:W-:-:S06]  /*0ea0*/  UISETP.NE.AND UP0, UPT, UR4, 0x3, UPT ;  /* 0x000000030400788c */ /* 0x000fcc000bf05270 */
[----:B------:R-:W-:-:S13]  /*0eb0*/  PLOP3.LUT P1, PT, PT, PT, UP0, 0x80, 0x0 ;  /* 0x000000000000781c */ /* 0x000fda0003f2f008 */
[----:B------:R-:W-:Y:S05]  /*0ec0*/  @!P1 BRA `(.L_x_10) ;  /* 0x0000000000309947 */ /* 0x000fea0003800000 */
[----:B------:R-:W-:-:S13]  /*0ed0*/  R2UR UR4, R19 ;  /* 0x00000000130472ca */ /* 0x000fda00000e0000 */
[----:B------:R-:W-:-:S06]  /*0ee0*/  UISETP.NE.AND UP0, UPT, UR4, 0x4, UPT ;  /* 0x000000040400788c */ /* 0x000fcc000bf05270 */
[----:B------:R-:W-:-:S13]  /*0ef0*/  PLOP3.LUT P1, PT, PT, PT, UP0, 0x80, 0x0 ;  /* 0x000000000000781c */ /* 0x000fda0003f2f008 */
[----:B------:R-:W-:Y:S05]  /*0f00*/  @P1 BRA `(.L_x_11) ;  /* 0x0000000000741947 */ /* 0x000fea0003800000 */
[----:B------:R-:W-:Y:S01]  /*0f10*/  R2UR UR5, R202 ;  /* 0x00000000ca0572ca */ /* 0x000fe200000e0000 */
[----:B------:R-:W-:Y:S02]  /*0f20*/  UIADD3 UR4, UR47, -0x1, URZ ;  /* 0xffffffff2f047890 */ /* 0x000fe4000fffe03f */
[----:B------:R-:W-:Y:S02]  /*0f30*/  ULOP3.LUT UR47, UR47, 0x1, URZ, 0xc, !UPT ;  /* 0x000000012f2f7892 */ /* 0x000fe4000f8e0c3f */
[----:B------:R-:W-:-:S04]  /*0f40*/  ULOP3.LUT UR4, UR4, 0x2, URZ, 0xc0, !UPT ;  /* 0x0000000204047892 */ /* 0x000fc8000f8ec03f */
[----:B------:R-:W-:-:S04]  /*0f50*/  USHF.R.U32.HI UR4, URZ, 0x1, UR4 ;  /* 0x000000013f047899 */ /* 0x000fc80008011604 */
[----:B------:R-:W-:-:S06]  /*0f60*/  ULOP3.LUT UR5, UR5, UR4, URZ, 0x3c, !UPT ;  /* 0x0000000405057292 */ /* 0x000fcc000f8e3c3f */
[----:B------:R-:W-:Y:S01]  /*0f70*/  MOV R202, UR5 ;  /* 0x0000000500ca7c02 */ /* 0x000fe20008000f00 */
[----:B------:R-:W-:Y:S06]  /*0f80*/  BRA `(.L_x_11) ;  /* 0x0000000000547947 */ /* 0x000fec0003800000 */
.L_x_10:
[----:B------:R-:W-:Y:S01]  /*0f90*/  R2UR UR5, R202 ;  /* 0x00000000ca0572ca */ /* 0x000fe200000e0000 */
[----:B------:R-:W-:Y:S02]  /*0fa0*/  ULOP3.LUT UP0, URZ, UR47, 0x2, URZ, 0xc0, !UPT ;  /* 0x000000022f3f7892 */ /* 0x000fe4000f80c03f */
[----:B------:R-:W-:Y:S02]  /*0fb0*/  ULOP3.LUT UR47, UR47, 0x1, URZ, 0xc0, !UPT ;  /* 0x000000012f2f7892 */ /* 0x000fe4000f8ec03f */
[----:B------:R-:W-:-:S08]  /*0fc0*/  USEL UR4, URZ, 0x1, UP0 ;  /* 0x000000013f047887 */ /* 0x000fd00008000000 */
[----:B------:R-:W-:-:S06]  /*0fd0*/  ULOP3.LUT UR5, UR5, UR4, URZ, 0x3c, !UPT ;  /* 0x0000000405057292 */ /* 0x000fcc000f8e3c3f */
[----:B------:R-:W-:Y:S01]  /*0fe0*/  MOV R202, UR5 ;  /* 0x0000000500ca7c02 */ /* 0x000fe20008000f00 */
[----:B------:R-:W-:Y:S06]  /*0ff0*/  BRA `(.L_x_11) ;  /* 0x0000000000387947 */ /* 0x000fec0003800000 */
.L_x_9:
[----:B------:R-:W-:Y:S01]  /*1000*/  R2UR UR5, R202 ;  /* 0x00000000ca0572ca */ /* 0x000fe200000e0000 */
[----:B------:R-:W-:Y:S02]  /*1010*/  UIADD3 UR4, UR47, 0x1, URZ ;  /* 0x000000012f047890 */ /* 0x000fe4000fffe03f */
[----:B------:R-:W-:Y:S02]  /*1020*/  ULOP3.LUT UR47, UR47, 0x1, URZ, 0xc, !UPT ;  /* 0x000000012f2f7892 */ /* 0x000fe4000f8e0c3f */
[----:B------:R-:W-:-:S04]  /*1030*/  UISETP.GT.U32.AND UP0, UPT, UR4, 0x1, UPT ;  /* 0x000000010400788c */ /* 0x000fc8000bf04070 */
[----:B------:R-:W-:-:S04]  /*1040*/  USEL UR4, URZ, 0x1, !UP0 ;  /* 0x000000013f047887 */ /* 0x000fc8000c000000 */
[----:B------:R-:W-:-:S06]  /*1050*/  ULOP3.LUT UR5, UR5, UR4, URZ, 0x3c, !UPT ;  /* 0x0000000405057292 */ /* 0x000fcc000f8e3c3f */
[----:B------:R-:W-:Y:S01]  /*1060*/  MOV R202, UR5 ;  /* 0x0000000500ca7c02 */ /* 0x000fe20008000f00 */
[----:B------:R-:W-:Y:S06]  /*1070*/  BRA `(.L_x_11) ;  /* 0x0000000000187947 */ /* 0x000fec0003800000 */
.L_x_8:
[----:B------:R-:W-:Y:S01]  /*1080*/  R2UR UR5, R202 ;  /* 0x00000000ca0572ca */ /* 0x000fe200000e0000 */
[----:B------:R-:W-:Y:S02]  /*1090*/  UISETP.GT.U32.AND UP0, UPT, UR47, 0x1, UPT ;  /* 0x000000012f00788c */ /* 0x000fe4000bf04070 */
[----:B------:R-:W-:Y:S02]  /*10a0*/  ULOP3.LUT UR47, UR47, 0x1, URZ, 0xc0, !UPT ;  /* 0x000000012f2f7892 */ /* 0x000fe4000f8ec03f */
[----:B------:R-:W-:-:S08]  /*10b0*/  USEL UR4, URZ, 0x1, !UP0 ;  /* 0x000000013f047887 */ /* 0x000fd0000c000000 */
[----:B------:R-:W-:-:S06]  /*10c0*/  ULOP3.LUT UR5, UR5, UR4, URZ, 0x3c, !UPT ;  /* 0x0000000405057292 */ /* 0x000fcc000f8e3c3f */
[----:B------:R-:W-:-:S07]  /*10d0*/  MOV R202, UR5 ;  /* 0x0000000500ca7c02 */ /* 0x000fce0008000f00 */
.L_x_11:
        /* <DEDUP_REMOVED lines=13> */
[----:B------:R-:W-:Y:S01]  /*11b0*/  ULEA UR61, UR61, 0x3, 0x1 ;  /* 0x000000033d3d7891 */ /* 0x000fe2000f8e083f */
[----:B------:R-:W-:Y:S11]  /*11c0*/  BRA `(.L_x_15) ;  /* 0x0000000000147947 */ /* 0x000ff60003800000 */
.L_x_14:
[----:B------:R-:W-:Y:S01]  /*11d0*/  ULEA UR61, UR61, 0x2, 0x1 ;  /* 0x000000023d3d7891 */ /* 0x000fe2000f8e083f */
[----:B------:R-:W-:Y:S11]  /*11e0*/  BRA `(.L_x_15) ;  /* 0x00000000000c7947 */ /* 0x000ff60003800000 */
.L_x_13:
[----:B------:R-:W-:Y:S01]  /*11f0*/  ULEA UR61, UR61, 0x1, 0x1 ;  /* 0x000000013d3d7891 */ /* 0x000fe2000f8e083f */
[----:B------:R-:W-:Y:S11]  /*1200*/  BRA `(.L_x_15) ;  /* 0x0000000000047947 */ /* 0x000ff60003800000 */
.L_x_12:
[----:B------:R-:W-:-:S12]  /*1210*/  USHF.L.U32 UR61, UR61, 0x1, URZ ;  /* 0x000000013d3d7899 */ /* 0x000fd8000800063f */
.L_x_15:
[----:B------:R-:W-:-:S13]  /*1220*/  R2UR UR4, R16 ;  /* 0x00000000100472ca */ /* 0x000fda00000e0000 */
[----:B------:R-:W-:-:S04]  /*1230*/  ULOP3.LUT UR4, UR4, 0x1, URZ, 0xfc, !UPT ;  /* 0x0000000104047892 */ /* 0x000fc8000f8efc3f */
[----:B------:R-:W-:-:S06]  /*1240*/  UISETP.NE.AND UP0, UPT, UR4, 0x3, UPT ;  /* 0x000000030400788c */ /* 0x000fcc000bf05270 */
[----:B------:R-:W-:-:S13]  /*1250*/  PLOP3.LUT P0, PT, PT, PT, UP0, 0x80, 0x0 ;  /* 0x000000000000781c */ /* 0x000fda0003f0f008 */
[----:B------:R-:W-:Y:S05]  /*1260*/  @!P0 BRA `(.L_x_16) ;  /* 0x0000000000048947 */ /* 0x000fea0003800000 */
[----:B------:R-:W-:Y:S01]  /*1270*/  BPT.TRAP 0x1 ;  /* 0x000000040000795c */ /* 0x000fe20000300000 */
.L_x_16:
[----:B------:R-:W1:Y:S01]  /*1280*/  S2UR UR5, SR_CgaCtaId ;  /* 0x00000000000579c3 */ /* 0x000e620000008800 */
[----:B------:R-:W-:Y:S01]  /*1290*/  R2UR UR8, R202 ;  /* 0x00000000ca0872ca */ /* 0x000fe200000e0000 */
[----:B------:R-:W-:Y:S01]  /*12a0*/  UMOV UR4, 0x400 ;  /* 0x0000040000047882 */ /* 0x000fe20000000000 */
[----:B------:R-:W-:-:S11]  /*12b0*/  R2UR UR7, R18 ;  /* 0x00000000120772ca */ /* 0x000fd600000e0000 */
[----:B------:R-:W-:-:S04]  /*12c0*/  MOV R0, UR8 ;  /* 0x0000000800007c02 */ /* 0x000fc80008000f00 */
[----:B------:R-:W-:Y:S01]  /*12d0*/  SHF.L.U32 R0, R0, 0x1f, RZ ;  /* 0x0000001f00007819 */ /* 0x000fe200000006ff */
[----:B-1----:R-:W-:Y:S02]  /*12e0*/  ULEA UR4, UR5, UR4, 0x18 ;  /* 0x0000000405047291 */ /* 0x002fe4000f8ec03f */
[----:B------:R-:W-:Y:S02]  /*12f0*/  ULOP3.LUT UR5, UR7, 0x1, URZ, 0xfc, !UPT ;  /* 0x0000000107057892 */ /* 0x000fe4000f8efc3f */
[----:B------:R-:W-:Y:S02]  /*1300*/  ULEA UR6, UR47, UR4, 0x3 ;  /* 0x000000042f067291 */ /* 0x000fe4000f8e183f */
[----:B------:R-:W-:-:S06]  /*1310*/  UISETP.NE.AND UP0, UPT, UR5, 0x3, UPT ;  /* 0x000000030500788c */ /* 0x000fcc000bf05270 */
[----:B------:R-:W-:Y:S01]  /*1320*/  PLOP3.LUT P0, PT, PT, PT, UP0, 0x80, 0x0 ;  /* 0x000000000000781c */ /* 0x000fe20003f0f008 */
[----:B------:R-:W1:Y:S02]  /*1330*/  SYNCS.PHASECHK.TRANS64.TRYWAIT P1, [UR6+0x58450], R0 ;  /* 0x05845000ff0075a7 */ /* 0x000e640008020146 */
[----:B-1----:R-:W-:Y:S10]  /*1340*/  @!P1 BRA `(.L_x_17) ;  /* 0x000000d000809947 */ /* 0x002ff40003800000 */
.L_x_119:
[----:B------:R-:W-:Y:S05]  /*1350*/  @!P0 BRA `(.L_x_18) ;  /* 0x0000000000048947 */ /* 0x000fea0003800000 */
[----:B------:R-:W-:Y:S01]  /*1360*/  BPT.TRAP 0x1 ;  /* 0x000000040000795c */ /* 0x000fe20000300000 */
.L_x_18:
[----:B------:R-:W-:Y:S01]  /*1370*/  ULEA UR41, UR45, UR4, 0x3 ;  /* 0x000000042d297291 */ /* 0x000fe2000f8e183f */
[----:B-1----:R-:W-:Y:S01]  /*1380*/  SHF.L.U32 R0, R23, 0x1f, RZ ;  /* 0x0000001f17007819 */ /* 0x002fe200000006ff */
[----:B------:R-:W-:Y:S01]  /*1390*/  UIADD3 UR40, UR4, 0x58490, URZ ;  /* 0x0005849004287890 */ /* 0x000fe2000fffe03f */
[----:B------:R-:W-:Y:S02]  /*13a0*/  R2UR UR5, R19 ;  /* 0x00000000130572ca */ /* 0x000fe400000e0000 */
[----:B------:R-:W-:-:S04]  /*13b0*/  SHF.L.U32 R3, R200, 0x1f, RZ ;  /* 0x0000001fc8037819 */ /* 0x000fc800000006ff */
[----:B------:R-:W1:Y:S07]  /*13c0*/  SYNCS.PHASECHK.TRANS64.TRYWAIT P1, [UR41+0x58400], R0 ;  /* 0x05840000ff0075a7 */ /* 0x000e6e0008020169 */
[----:B------:R-:W-:Y:S02]  /*13d0*/  ULEA UR42, UR5, 0xfffffff8, 0x3 ;  /* 0xfffffff8052a7891 */ /* 0x000fe4000f8e183f */
[----:B------:R-:W-:Y:S02]  /*13e0*/  ULEA UR5, UR5, UR40, 0x3 ;  /* 0x0000002805057291 */ /* 0x000fe4000f8e183f */
[----:B------:R-:W-:Y:S01]  /*13f0*/  ULOP3.LUT UR42, UR42, 0x8, URZ, 0xc, !UPT ;  /* 0x000000082a2a7892 */ /* 0x000fe2000f8e0c3f */
[----:B-1----:R-:W-:Y:S11]  /*1400*/  @!P1 BRA `(.L_x_19) ;  /* 0x000000d000689947 */ /* 0x002ff60003800000 */
.L_x_120:
[----:B------:R-:W2:Y:S02]  /*1410*/  SYNCS.PHASECHK.TRANS64.TRYWAIT P1, [UR5+-0x8], R3 ;  /* 0xfffff803ff0075a7 */ /* 0x000ea40008020145 */
[----:B--2---:R-:W-:Y:S05]  /*1420*/  @!P1 BRA `(.L_x_20) ;  /* 0x000000d000789947 */ /* 0x004fea0003800000 */
.L_x_121:
[----:B------:R-:W-:Y:S01]  /*1430*/  UIADD3 UR6, UR4, 0xe000, URZ ;  /* 0x0000e00004067890 */ /* 0x000fe2000fffe03f */
[----:B------:R-:W-:Y:S01]  /*1440*/  WARPGROUP.ARRIVE ;  /* 0x00000000000079c5 */ /* 0x000fe20000000000 */
[----:B------:R-:W-:Y:S02]  /*1450*/  USHF.R.U32.HI UR5, URZ, 0x4, UR4 ;  /* 0x000000043f057899 */ /* 0x000fe40008011604 */
[----:B------:R-:W-:Y:S02]  /*1460*/  USHF.R.U32.HI UR7, URZ, 0x4, UR6 ;  /* 0x000000043f077899 */ /* 0x000fe40008011606 */
[----:B------:R-:W-:Y:S02]  /*1470*/  ULOP3.LUT UR6, UR5, 0x3fff, URZ, 0xc0, !UPT ;  /* 0x00003fff05067892 */ /* 0x000fe4000f8ec03f */
[----:B------:R-:W-:Y:S02]  /*1480*/  ULOP3.LUT UR5, UR7, 0x3fff, URZ, 0xc0, !UPT ;  /* 0x00003fff07057892 */ /* 0x000fe4000f8ec03f */
[----:B------:R-:W-:-:S02]  /*1490*/  ULOP3.LUT UR6, UR6, 0x10000, URZ, 0xfc, !UPT ;  /* 0x0001000006067892 */ /* 0x000fc4000f8efc3f */
[----:B------:R-:W-:Y:S02]  /*14a0*/  ULOP3.LUT UR46, UR5, 0x10000, URZ, 0xfc, !UPT ;  /* 0x00010000052e7892 */ /* 0x000fe4000f8efc3f */
[----:B------:R-:W-:Y:S02]  /*14b0*/  UIMAD UR7, UR47, 0x700, UR6 ;  /* 0x000007002f0778a4 */ /* 0x000fe4000f8e0206 */
[----:B------:R-:W-:Y:S01]  /*14c0*/  UIMAD UR6, UR45, 0xe00, UR46 ;  /* 0x00000e002d0678a4 */ /* 0x000fe2000f8e022e */
[----:B------:R-:W-:Y:S01]  /*14d0*/  UMOV UR9, 0x80000020 ;  /* 0x8000002000097882 */ /* 0x000fe20000000000 */
[----:B------:R-:W-:Y:S01]  /*14e0*/  UMOV UR11, 0x80000020 ;  /* 0x80000020000b7882 */ /* 0x000fe20000000000 */
[----:B------:R-:W-:Y:S02]  /*14f0*/  MOV R9, UR9 ;  /* 0x0000000900097c02 */ /* 0x000fe40008000f00 */
[----:B------:R-:W-:Y:S01]  /*1500*/  UMOV UR8, UR7 ;  /* 0x0000000700087c82 */ /* 0x000fe20008000000 */
[----:B------:R-:W-:Y:S01]  /*1510*/  UMOV UR13, 0x80000020 ;  /* 0x80000020000d7882 */ /* 0x000fe20000000000 */
[----:B------:R-:W-:Y:S01]  /*1520*/  UMOV UR10, UR6 ;  /* 0x00000006000a7c82 */ /* 0x000fe20008000000 */
[----:B------:R-:W-:Y:S01]  /*1530*/  MOV R8, UR8 ;  /* 0x0000000800087c02 */ /* 0x000fe20008000f00 */
[----:B------:R-:W-:Y:S01]  /*1540*/  HGMMA.64x128x16.F32.BF16 R24, gdesc[UR8], RZ, !UPT, gsb0 ;  /* 0x01e00000081879f0 */ /* 0x000fe2000c0018ff */
[----:B------:R-:W-:Y:S01]  /*1550*/  UIADD3 UR8, UR7, 0x2, URZ ;  /* 0x0000000207087890 */ /* 0x000fe2000fffe03f */
[----:B------:R-:W-:Y:S01]  /*1560*/  MOV R7, UR13 ;  /* 0x0000000d00077c02 */ /* 0x000fe20008000f00 */
[----:B------:R-:W-:Y:S01]  /*1570*/  UIADD3 UR9, UR6, 0x2, URZ ;  /* 0x0000000206097890 */ /* 0x000fe2000fffe03f */
[----:B------:R-:W-:Y:S01]  /*1580*/  UMOV UR15, 0x80000020 ;  /* 0x80000020000f7882 */ /* 0x000fe20000000000 */
[----:B------:R-:W-:-:S03]  /*1590*/  UIADD3 UR56, UR7, 0x102, URZ ;  /* 0x0000010207387890 */ /* 0x000fc6000fffe03f */
[----:B------:R-:W-:Y:S01]  /*15a0*/  UMOV UR12, UR8 ;  /* 0x00000008000c7c82 */ /* 0x000fe20008000000 */
[----:B------:R-:W-:Y:S01]  /*15b0*/  UIADD3 UR8, UR7, 0x100, URZ ;  /* 0x0000010007087890 */ /* 0x000fe2000fffe03f */
[----:B------:R-:W-:Y:S01]  /*15c0*/  MOV R6, UR12 ;  /* 0x0000000c00067c02 */ /* 0x000fe20008000f00 */
[----:B------:R-:W-:Y:S01]  /*15d0*/  UMOV UR14, UR9 ;  /* 0x00000009000e7c82 */ /* 0x000fe20008000000 */
[----:B------:R-:W-:Y:S02]  /*15e0*/  UIADD3 UR9, UR6, 0x200, URZ ;  /* 0x0000020006097890 */ /* 0x000fe4000fffe03f */
[----:B------:R-:W-:Y:S01]  /*15f0*/  UIADD3 UR58, UR6, 0x202, URZ ;  /* 0x00000202063a7890 */ /* 0x000fe2000fffe03f */
[----:B------:R-:W-:Y:S01]  /*1600*/  UMOV UR57, 0x80000020 ;  /* 0x8000002000397882 */ /* 0x000fe20000000000 */
[----:B------:R-:W-:Y:S01]  /*1610*/  UMOV UR59, 0x80000020 ;  /* 0x80000020003b7882 */ /* 0x000fe20000000000 */
[----:B------:R-:W-:Y:S02]  /*1620*/  UIADD3 UR52, UR7, 0x200, URZ ;  /* 0x0000020007347890 */ /* 0x000fe4000fffe03f */
[----:B------:R-:W-:Y:S01]  /*1630*/  UIADD3 UR54, UR6, 0x400, URZ ;  /* 0x0000040006367890 */ /* 0x000fe2000fffe03f */
[----:B------:R-:W-:Y:S01]  /*1640*/  UMOV UR53, 0x80000020 ;  /* 0x8000002000357882 */ /* 0x000fe20000000000 */
[----:B------:R-:W-:Y:S01]  /*1650*/  UMOV UR55, 0x80000020 ;  /* 0x8000002000377882 */ /* 0x000fe20000000000 */
[----:B------:R-:W-:Y:S01]  /*1660*/  UIADD3 UR10, UR6, 0x402, URZ ;  /* 0x00000402060a7890 */ /* 0x000fe2000fffe03f */
[----:B------:R-:W-:Y:S01]  /*1670*/  UMOV UR11, 0x80000020 ;  /* 0x80000020000b7882 */ /* 0x000fe20000000000 */
[----:B------:R-:W-:-:S02]  /*1680*/  UIADD3 UR16, UR7, 0x302, URZ ;  /* 0x0000030207107890 */ /* 0x000fc4000fffe03f */
[----:B------:R-:W-:Y:S01]  /*1690*/  UIADD3 UR18, UR6, 0x602, URZ ;  /* 0x0000060206127890 */ /* 0x000fe2000fffe03f */
[----:B------:R-:W-:Y:S01]  /*16a0*/  UMOV UR17, 0x80000020 ;  /* 0x8000002000117882 */ /* 0x000fe20000000000 */
[----:B------:R-:W-:Y:S01]  /*16b0*/  UMOV UR19, 0x80000020 ;  /* 0x8000002000137882 */ /* 0x000fe20000000000 */
        /* <DEDUP_REMOVED lines=24> */
[----:B------:R-:W-:Y:S02]  /*1840*/  WARPGROUP.DEPBAR.LE gsb0, 0x0 ;  /* 0x00008000000079c5 */ /* 0x000fe40000010000 */
[----:B------:R-:W-:-:S06]  /*1850*/  WARPGROUP.ARRIVE ;  /* 0x00000000000079c5 */ /* 0x000fcc0000000000 */
[----:B------:R-:W-:Y:S01]  /*1860*/  HGMMA.64x128x16.F32.BF16 R24, gdesc[UR12], R24, gsb0 ;  /* 0x01e000000c1879f0 */ /* 0x000fe20008001818 */
[----:B------:R-:W-:Y:S01]  /*1870*/  UMOV UR12, UR8 ;  /* 0x00000008000c7c82 */ /* 0x000fe20008000000 */
[----:B------:R-:W-:Y:S01]  /*1880*/  UMOV UR13, 0x80000020 ;  /* 0x80000020000d7882 */ /* 0x000fe20000000000 */
[----:B------:R-:W-:Y:S01]  /*1890*/  UMOV UR14, UR9 ;  /* 0x00000009000e7c82 */ /* 0x000fe20008000000 */
[----:B------:R-:W-:Y:S01]  /*18a0*/  UMOV UR15, 0x80000020 ;  /* 0x80000020000f7882 */ /* 0x000fe20000000000 */
[----:B------:R-:W-:Y:S01]  /*18b0*/  UIADD3 UR8, UR7, 0x202, URZ ;  /* 0x0000020207087890 */ /* 0x000fe2000fffe03f */
[----:B------:R-:W-:Y:S01]  /*18c0*/  MOV R4, UR12 ;  /* 0x0000000c00047c02 */ /* 0x000fe20008000f00 */
[----:B------:R-:W-:Y:S01]  /*18d0*/  UMOV UR9, 0x80000020 ;  /* 0x8000002000097882 */ /* 0x000fe20000000000 */
[----:B-1----:R-:W-:Y:S01]  /*18e0*/  MOV R5, UR13 ;  /* 0x0000000d00057c02 */ /* 0x002fe20008000f00 */
[----:B------:R-:W-:Y:S02]  /*18f0*/  WARPGROUP.DEPBAR.LE gsb0, 0x0 ;  /* 0x00008000000079c5 */ /* 0x000fe40000010000 */
[----:B------:R-:W-:-:S06]  /*1900*/  WARPGROUP.ARRIVE ;  /* 0x00000000000079c5 */ /* 0x000fcc0000000000 */
[----:B------:R-:W-:Y:S01]  /*1910*/  HGMMA.64x128x16.F32.BF16 R24, gdesc[UR12], R24, gsb0 ;  /* 0x01e000000c1879f0 */ /* 0x000fe20008001818 */
[----:B------:R-:W-:Y:S02]  /*1920*/  UIADD3 UR12, UR7, 0x300, URZ ;  /* 0x00000300070c7890 */ /* 0x000fe4000fffe03f */
[----:B------:R-:W-:Y:S01]  /*1930*/  UIADD3 UR14, UR6, 0x600, URZ ;  /* 0x00000600060e7890 */ /* 0x000fe2000fffe03f */
[----:B------:R-:W-:Y:S01]  /*1940*/  UMOV UR13, 0x80000020 ;  /* 0x80000020000d7882 */ /* 0x000fe20000000000 */
[----:B------:R-:W-:Y:S01]  /*1950*/  UMOV UR15, 0x80000020 ;  /* 0x80000020000f7882 */ /* 0x000fe20000000000 */
[----:B------:R-:W-:Y:S01]  /*1960*/  ULDC UR6, c[0x0][0x604] ;  /* 0x0001810000067ab9 */ /* 0x000fe20000000800 */
[----:B------:R-:W-:Y:S02]  /*1970*/  WARPGROUP.DEPBAR.LE gsb0, 0x0 ;  /* 0x00008000000079c5 */ /* 0x000fe40000010000 */
[----:B------:R-:W-:-:S06]  /*1980*/  WARPGROUP.ARRIVE ;  /* 0x00000000000079c5 */ /* 0x000fcc0000000000 */
[----:B------:R-:W-:Y:S03]  /*1990*/  HGMMA.64x128x16.F32.BF16 R24, gdesc[UR56], R24, gsb0 ;  /* 0x01e00000381879f0 */ /* 0x000fe60008001818 */
[----:B------:R-:W-:Y:S02]  /*19a0*/  WARPGROUP.DEPBAR.LE gsb0, 0x0 ;  /* 0x00008000000079c5 */ /* 0x000fe40000010000 */
[----:B------:R-:W-:-:S07]  /*19b0*/  WARPGROUP.ARRIVE ;  /* 0x00000000000079c5 */ /* 0x000fce0000000000 */
        /* <DEDUP_REMOVED lines=29> */
[----:B------:R-:W-:-:S04]  /*1b90*/  FMNMX R3, R24, R25, !PT ;  /* 0x0000001918037209 */ /* 0x000fc80007800000 */
        /* <DEDUP_REMOVED lines=29> */
[----:B------:R-:W-:-:S05]  /*1d70*/  FMNMX R3, R85, R0, !PT ;  /* 0x0000000055037209 */ /* 0x000fca0007800000 */
[----:B------:R-:W1:Y:S02]  /*1d80*/  SHFL.BFLY PT, R0, R3, 0x1, 0x1f ;  /* 0x0c201f0003007f89 */ /* 0x000e6400000e0000 */
[----:B-1----:R-:W-:Y:S02]  /*1d90*/  FMNMX R10, R3, R0, !PT ;  /* 0x00000000030a7209 */ /* 0x002fe40007800000 */
[----:B------:R-:W-:-:S03]  /*1da0*/  FMNMX R3, R26, R27, !PT ;  /* 0x0000001b1a037209 */ /* 0x000fc60007800000 */
[----:B------:R-:W1:Y:S02]  /*1db0*/  SHFL.BFLY PT, R11, R10, 0x2, 0x1f ;  /* 0x0c401f000a0b7f89 */ /* 0x000e6400000e0000 */
[----:B-1----:R-:W-:Y:S02]  /*1dc0*/  FMNMX R0, R10, R11, !PT ;  /* 0x0000000b0a007209 */ /* 0x002fe40007800000 */
[----:B------:R-:W-:Y:S02]  /*1dd0*/  FMNMX R10, R30, R3, !PT ;  /* 0x000000031e0a7209 */ /* 0x000fe40007800000 */
[C---:B------:R-:W-:Y:S02]  /*1de0*/  FSETP.NEU.AND P1, PT, R0.reuse, -INF , PT ;  /* 0xff8000000000780b */ /* 0x040fe40003f2d000 */
[----:B------:R-:W-:Y:S02]  /*1df0*/  FMNMX R3, R31, R10, !PT ;  /* 0x0000000a1f037209 */ /* 0x000fe40007800000 */
[----:B------:R-:W-:-:S02]  /*1e00*/  FSEL R11, R0, RZ, P1 ;  /* 0x000000ff000b7208 */ /* 0x000fc40000800000 */
[----:B------:R-:W-:-:S03]  /*1e10*/  FMNMX R10, R34, R3, !PT ;  /* 0x00000003220a7209 */ /* 0x000fc60007800000 */
[----:B------:R-:W-:Y:S01]  /*1e20*/  FMUL R11, R11, UR6 ;  /* 0x000000060b0b7c20 */ /* 0x000fe20008400000 */
[----:B------:R-:W-:-:S03]  /*1e30*/  FMNMX R3, R35, R10, !PT ;  /* 0x0000000a23037209 */ /* 0x000fc60007800000 */
[--C-:B------:R-:W-:Y:S01]  /*1e40*/  FFMA R24, R24, UR6, -R11.reuse ;  /* 0x0000000618187c23 */ /* 0x100fe2000800080b */
[--C-:B------:R-:W-:Y:S01]  /*1e50*/  FFMA R13, R25, UR6, -R11.reuse ;  /* 0x00000006190d7c23 */ /* 0x100fe2000800080b */
[--C-:B------:R-:W-:Y:S01]  /*1e60*/  FFMA R12, R28, UR6, -R11.reuse ;  /* 0x000000061c0c7c23 */ /* 0x100fe2000800080b */
[--C-:B------:R-:W-:Y:S01]  /*1e70*/  FFMA R15, R29, UR6, -R11.reuse ;  /* 0x000000061d0f7c23 */ /* 0x100fe2000800080b */
[--C-:B------:R-:W-:Y:S01]  /*1e80*/  FFMA R14, R36, UR6, -R11.reuse ;  /* 0x00000006240e7c23 */ /* 0x100fe2000800080b */
[----:B------:R-:W-:Y:S01]  /*1e90*/  FSETP.GEU.AND P5, PT, R24, -126, PT ;  /* 0xc2fc00001800780b */ /* 0x000fe20003fae000 */
[--C-:B------:R-:W-:Y:S01]  /*1ea0*/  FFMA R28, R32, UR6, -R11.reuse ;  /* 0x00000006201c7c23 */ /* 0x100fe2000800080b */
[----:B------:R-:W-:Y:S01]  /*1eb0*/  FSETP.GEU.AND P3, PT, R13, -126, PT ;  /* 0xc2fc00000d00780b */ /* 0x000fe20003f6e000 */
[--C-:B------:R-:W-:Y:S01]  /*1ec0*/  FFMA R21, R33, UR6, -R11.reuse ;  /* 0x0000000621157c23 */ /* 0x100fe2000800080b */
[----:B------:R-:W-:Y:S01]  /*1ed0*/  FSETP.GEU.AND P2, PT, R12, -126, PT ;  /* 0xc2fc00000c00780b */ /* 0x000fe20003f4e000 */
[--C-:B------:R-:W-:Y:S01]  /*1ee0*/  FFMA R25, R37, UR6, -R11.reuse ;  /* 0x0000000625197c23 */ /* 0x100fe2000800080b */
[----:B------:R-:W-:Y:S01]  /*1ef0*/  FSETP.GEU.AND P4, PT, R15, -126, PT ;  /* 0xc2fc00000f00780b */ /* 0x000fe20003f8e000 */
[--C-:B------:R-:W-:Y:S01]  /*1f00*/  FFMA R32, R40, UR6, -R11.reuse ;  /* 0x0000000628207c23 */ /* 0x100fe2000800080b */
[----:B------:R-:W-:Y:S01]  /*1f10*/  FMNMX R10, R38, R3, !PT ;  /* 0x00000003260a7209 */ /* 0x000fe20007800000 */
[--C-:B------:R-:W-:Y:S01]  /*1f20*/  FFMA R29, R41, UR6, -R11.reuse ;  /* 0x00000006291d7c23 */ /* 0x100fe2000800080b */
[----:B------:R-:W-:Y:S01]  /*1f30*/  FSETP.GEU.AND P6, PT, R28, -126, PT ;  /* 0xc2fc00001c00780b */ /* 0x000fe20003fce000 */
[--C-:B------:R-:W-:Y:S01]  /*1f40*/  FFMA R36, R48, UR6, -R11.reuse ;  /* 0x0000000630247c23 */ /* 0x100fe2000800080b */
[----:B------:R-:W-:Y:S01]  /*1f50*/  FMNMX R3, R39, R10, !PT ;  /* 0x0000000a27037209 */ /* 0x000fe20007800000 */
[----:B------:R-:W-:Y:S01]  /*1f60*/  @!P5 FMUL R24, R24, 0.5 ;  /* 0x3f0000001818d820 */ /* 0x000fe20000400000 */
[----:B------:R-:W-:Y:S01]  /*1f70*/  FSETP.GEU.AND P1, PT, R21, -126, PT ;  /* 0xc2fc00001500780b */ /* 0x000fe20003f2e000 */
[----:B------:R-:W-:Y:S01]  /*1f80*/  @!P3 FMUL R13, R13, 0.5 ;  /* 0x3f0000000d0db820 */ /* 0x000fe20000400000 */
[----:B------:R-:W-:Y:S01]  /*1f90*/  FMNMX R10, R42, R3, !PT ;  /* 0x000000032a0a7209 */ /* 0x000fe20007800000 */
[----:B------:R-:W-:Y:S01]  /*1fa0*/  @!P2 FMUL R12, R12, 0.5 ;  /* 0x3f0000000c0ca820 */ /* 0x000fe20000400000 */
[--C-:B------:R-:W-:Y:S01]  /*1fb0*/  FFMA R20, R44, UR6, -R11.reuse ;  /* 0x000000062c147c23 */ /* 0x100fe2000800080b */
[----:B------:R-:W1:Y:S01]  /*1fc0*/  MUFU.EX2 R24, R24 ;  /* 0x0000001800187308 */ /* 0x000e620000000800 */
[----:B------:R-:W-:Y:S01]  /*1fd0*/  @!P4 FMUL R15, R15, 0.5 ;  /* 0x3f0000000f0fc820 */ /* 0x000fe20000400000 */
[----:B------:R-:W-:Y:S01]  /*1fe0*/  FMNMX R3, R43, R10, !PT ;  /* 0x0000000a2b037209 */ /* 0x000fe20007800000 */
[--C-:B------:R-:W-:Y:S01]  /*1ff0*/  FFMA R33, R45, UR6, -R11.reuse ;  /* 0x000000062d217c23 */ /* 0x100fe2000800080b */
[----:B------:R-:W-:Y:S01]  /*2000*/  @!P6 FMUL R28, R28, 0.5 ;  /* 0x3f0000001c1ce820 */ /* 0x000fe20000400000 */
[--C-:B------:R-:W-:Y:S01]  /*2010*/  FFMA R37, R49, UR6, -R11.reuse ;  /* 0x0000000631257c23 */ /* 0x100fe2000800080b */
[----:B------:R-:W-:Y:S01]  /*2020*/  FMNMX R10, R46, R3, !PT ;  /* 0x000000032e0a7209 */ /* 0x000fe20007800000 */
[--C-:B------:R-:W-:Y:S01]  /*2030*/  FFMA R40, R52, UR6, -R11.reuse ;  /* 0x0000000634287c23 */ /* 0x100fe2000800080b */
[----:B------:R-:W2:Y:S01]  /*2040*/  MUFU.EX2 R13, R13 ;  /* 0x0000000d000d7308 */ /* 0x000ea20000000800 */
[----:B------:R-:W-:Y:S01]  /*2050*/  @!P1 FMUL R21, R21, 0.5 ;  /* 0x3f00000015159820 */ /* 0x000fe20000400000 */
[----:B------:R-:W-:Y:S01]  /*2060*/  FMNMX R3, R47, R10, !PT ;  /* 0x0000000a2f037209 */ /* 0x000fe20007800000 */
[--C-:B------:R-:W-:Y:S01]  /*2070*/  FFMA R41, R53, UR6, -R11.reuse ;  /* 0x0000000635297c23 */ /* 0x100fe2000800080b */
[--C-:B------:R-:W-:Y:S01]  /*2080*/  FFMA R49, R60, UR6, -R11.reuse ;  /* 0x000000063c317c23 */ /* 0x100fe2000800080b */
[--C-:B------:R-:W-:Y:S01]  /*2090*/  FFMA R45, R56, UR6, -R11.reuse ;  /* 0x00000006382d7c23 */ /* 0x100fe2000800080b */
[----:B------:R-:W-:Y:S01]  /*20a0*/  FMNMX R10, R50, R3, !PT ;  /* 0x00000003320a7209 */ /* 0x000fe20007800000 */
[--C-:B------:R-:W-:Y:S01]  /*20b0*/  FFMA R44, R57, UR6, -R11.reuse ;  /* 0x00000006392c7c23 */ /* 0x100fe2000800080b */
[----:B------:R-:W3:Y:S01]  /*20c0*/  MUFU.EX2 R12, R12 ;  /* 0x0000000c000c7308 */ /* 0x000ee20000000800 */
[----:B-1----:R-:W-:Y:S01]  /*20d0*/  @!P5 FMUL R24, R24, R24 ;  /* 0x000000181818d220 */ /* 0x002fe20000400000 */
[----:B------:R-:W-:Y:S01]  /*20e0*/  FSETP.GEU.AND P5, PT, R14, -126, PT ;  /* 0xc2fc00000e00780b */ /* 0x000fe20003fae000 */
[--C-:B------:R-:W-:Y:S01]  /*20f0*/  FFMA R48, R61, UR6, -R11.reuse ;  /* 0x000000063d307c23 */ /* 0x100fe2000800080b */
[----:B------:R-:W-:Y:S01]  /*2100*/  FMNMX R3, R51, R10, !PT ;  /* 0x0000000a33037209 */ /* 0x000fe20007800000 */
[--C-:B------:R-:W-:Y:S01]  /*2110*/  FFMA R53, R64, UR6, -R11.reuse ;  /* 0x0000000640357c23 */ /* 0x100fe2000800080b */
[--C-:B------:R-:W-:Y:S01]  /*2120*/  FFMA R52, R65, UR6, -R11.reuse ;  /* 0x0000000641347c23 */ /* 0x100fe2000800080b */
[--C-:B------:R-:W-:Y:S01]  /*2130*/  FFMA R72, R72, UR6, -R11.reuse ;  /* 0x0000000648487c23 */ /* 0x100fe2000800080b */
[----:B------:R-:W1:Y:S01]  /*2140*/  MUFU.EX2 R15, R15 ;  /* 0x0000000f000f7308 */ /* 0x000e620000000800 */
[----:B------:R-:W-:Y:S01]  /*2150*/  FMNMX R10, R54, R3, !PT ;  /* 0x00000003360a7209 */ /* 0x000fe20007800000 */
[----:B--2---:R-:W-:Y:S01]  /*2160*/  @!P3 FMUL R13, R13, R13 ;  /* 0x0000000d0d0db220 */ /* 0x004fe20000400000 */
[----:B------:R-:W-:Y:S01]  /*2170*/  FSETP.GEU.AND P3, PT, R25, -126, PT ;  /* 0xc2fc00001900780b */ /* 0x000fe20003f6e000 */
[--C-:B------:R-:W-:Y:S01]  /*2180*/  FFMA R57, R68, UR6, -R11.reuse ;  /* 0x0000000644397c23 */ /* 0x100fe2000800080b */
[----:B------:R-:W-:Y:S01]  /*2190*/  FMNMX R3, R55, R10, !PT ;  /* 0x0000000a37037209 */ /* 0x000fe20007800000 */
[--C-:B------:R-:W-:Y:S01]  /*21a0*/  FFMA R60, R69, UR6, -R11.reuse ;  /* 0x00000006453c7c23 */ /* 0x100fe2000800080b */
[----:B------:R-:W-:Y:S01]  /*21b0*/  @!P5 FMUL R14, R14, 0.5 ;  /* 0x3f0000000e0ed820 */ /* 0x000fe20000400000 */
[----:B------:R-:W2:Y:S01]  /*21c0*/  MUFU.EX2 R28, R28 ;  /* 0x0000001c001c7308 */ /* 0x000ea20000000800 */
[----:B---3--:R-:W-:Y:S01]  /*21d0*/  @!P2 FMUL R12, R12, R12 ;  /* 0x0000000c0c0ca220 */ /* 0x008fe20000400000 */
[----:B------:R-:W-:Y:S01]  /*21e0*/  FSETP.GEU.AND P2, PT, R32, -126, PT ;  /* 0xc2fc00002000780b */ /* 0x000fe20003f4e000 */
[--C-:B------:R-:W-:Y:S01]  /*21f0*/  FFMA R73, R73, UR6, -R11.reuse ;  /* 0x0000000649497c23 */ /* 0x100fe2000800080b */
[----:B------:R-:W-:Y:S01]  /*2200*/  FMNMX R10, R58, R3, !PT ;  /* 0x000000033a0a7209 */ /* 0x000fe20007800000 */
[--C-:B------:R-:W-:Y:S01]  /*2210*/  FFMA R76, R76, UR6, -R11.reuse ;  /* 0x000000064c4c7c23 */ /* 0x100fe2000800080b */
[--C-:B------:R-:W-:Y:S01]  /*2220*/  FFMA R77, R77, UR6, -R11.reuse ;  /* 0x000000064d4d7c23 */ /* 0x100fe2000800080b */
[--C-:B------:R-:W-:Y:S01]  /*2230*/  FFMA R81, R81, UR6, -R11.reuse ;  /* 0x0000000651517c23 */ /* 0x100fe2000800080b */
[----:B------:R-:W3:Y:S01]  /*2240*/  MUFU.EX2 R14, R14 ;  /* 0x0000000e000e7308 */ /* 0x000ee20000000800 */
[----:B-1----:R-:W-:Y:S01]  /*2250*/  @!P4 FMUL R15, R15, R15 ;  /* 0x0000000f0f0fc220 */ /* 0x002fe20000400000 */
[----:B------:R-:W-:Y:S01]  /*2260*/  FSETP.GEU.AND P4, PT, R29, -126, PT ;  /* 0xc2fc00001d00780b */ /* 0x000fe20003f8e000 */
[----:B------:R-:W-:Y:S01]  /*2270*/  @!P3 FMUL R25, R25, 0.5 ;  /* 0x3f0000001919b820 */ /* 0x000fe20000400000 */
[----:B------:R-:W-:Y:S01]  /*2280*/  FMNMX R3, R59, R10, !PT ;  /* 0x0000000a3b037209 */ /* 0x000fe20007800000 */
[--C-:B------:R-:W-:Y:S01]  /*2290*/  FFMA R80, R80, UR6, -R11.reuse ;  /* 0x0000000650507c23 */ /* 0x100fe2000800080b */
[--C-:B------:R-:W-:Y:S01]  /*22a0*/  FFMA R84, R84, UR6, -R11.reuse ;  /* 0x0000000654547c23 */ /* 0x100fe2000800080b */
[----:B------:R-:W-:Y:S01]  /*22b0*/  @!P2 FMUL R32, R32, 0.5 ;  /* 0x3f0000002020a820 */ /* 0x000fe20000400000 */
[----:B------:R-:W1:Y:S01]  /*22c0*/  MUFU.EX2 R21, R21 ;  /* 0x0000001500157308 */ /* 0x000e620000000800 */
[----:B--2---:R-:W-:Y:S01]  /*22d0*/  @!P6 FMUL R28, R28, R28 ;  /* 0x0000001c1c1ce220 */ /* 0x004fe20000400000 */
[----:B------:R-:W-:Y:S01]  /*22e0*/  FSETP.GEU.AND P6, PT, R20, -126, PT ;  /* 0xc2fc00001400780b */ /* 0x000fe20003fce000 */
[----:B------:R-:W-:Y:S01]  /*22f0*/  FFMA R11, R85, UR6, -R11 ;  /* 0x00000006550b7c23 */ /* 0x000fe2000800080b */
[----:B------:R-:W-:-:S03]  /*2300*/  FMNMX R10, R62, R3, !PT ;  /* 0x000000033e0a7209 */ /* 0x000fc60007800000 */
[----:B------:R-:W-:Y:S01]  /*2310*/  @!P4 FMUL R29, R29, 0.5 ;  /* 0x3f0000001d1dc820 */ /* 0x000fe20000400000 */
[----:B------:R-:W-:Y:S01]  /*2320*/  FMNMX R3, R63, R10, !PT ;  /* 0x0000000a3f037209 */ /* 0x000fe20007800000 */
[----:B---3--:R-:W-:Y:S01]  /*2330*/  @!P5 FMUL R14, R14, R14 ;  /* 0x0000000e0e0ed220 */ /* 0x008fe20000400000 */
[----:B------:R-:W-:Y:S01]  /*2340*/  FSETP.GEU.AND P5, PT, R36, -126, PT ;  /* 0xc2fc00002400780b */ /* 0x000fe20003fae000 */
[----:B------:R-:W2:Y:S01]  /*2350*/  MUFU.EX2 R25, R25 ;  /* 0x0000001900197308 */ /* 0x000ea20000000800 */
[----:B------:R-:W-:-:S03]  /*2360*/  FMNMX R10, R66, R3, !PT ;  /* 0x00000003420a7209 */ /* 0x000fc60007800000 */
[----:B------:R-:W-:Y:S01]  /*2370*/  @!P6 FMUL R20, R20, 0.5 ;  /* 0x3f0000001414e820 */ /* 0x000fe20000400000 */
[----:B------:R-:W-:Y:S01]  /*2380*/  FMNMX R3, R67, R10, !PT ;  /* 0x0000000a43037209 */ /* 0x000fe20007800000 */
[----:B-1----:R-:W-:Y:S01]  /*2390*/  @!P1 FMUL R21, R21, R21 ;  /* 0x0000001515159220 */ /* 0x002fe20000400000 */
[----:B------:R-:W-:Y:S01]  /*23a0*/  FSETP.GEU.AND P1, PT, R33, -126, PT ;  /* 0xc2fc00002100780b */ /* 0x000fe20003f2e000 */
[----:B------:R-:W1:Y:S01]  /*23b0*/  MUFU.EX2 R32, R32 ;  /* 0x0000002000207308 */ /* 0x000e620000000800 */
[----:B------:R-:W-:-:S03]  /*23c0*/  FMNMX R10, R70, R3, !PT ;  /* 0x00000003460a7209 */ /* 0x000fc60007800000 */
[----:B------:R-:W-:Y:S01]  /*23d0*/  @!P5 FMUL R36, R36, 0.5 ;  /* 0x3f0000002424d820 */ /* 0x000fe20000400000 */
[----:B------:R-:W-:-:S03]  /*23e0*/  FMNMX R3, R71, R10, !PT ;  /* 0x0000000a47037209 */ /* 0x000fc60007800000 */
[----:B------:R-:W3:Y:S01]  /*23f0*/  MUFU.EX2 R29, R29 ;  /* 0x0000001d001d7308 */ /* 0x000ee20000000800 */
[----:B--2---:R-:W-:Y:S01]  /*2400*/  @!P3 FMUL R25, R25, R25 ;  /* 0x000000191919b220 */ /* 0x004fe20000400000 */
[----:B------:R-:W-:Y:S02]  /*2410*/  FSETP.GEU.AND P3, PT, R37, -126, PT ;  /* 0xc2fc00002500780b */ /* 0x000fe40003f6e000 */
[----:B------:R-:W-:Y:S01]  /*2420*/  @!P1 FMUL R33, R33, 0.5 ;  /* 0x3f00000021219820 */ /* 0x000fe20000400000 */
[----:B------:R-:W-:-:S03]  /*2430*/  FMNMX R10, R74, R3, !PT ;  /* 0x000000034a0a7209 */ /* 0x000fc60007800000 */
[----:B------:R-:W2:Y:S01]  /*2440*/  MUFU.EX2 R36, R36 ;  /* 0x0000002400247308 */ /* 0x000ea20000000800 */
[----:B-1----:R-:W-:Y:S01]  /*2450*/  @!P2 FMUL R32, R32, R32 ;  /* 0x000000202020a220 */ /* 0x002fe20000400000 */
[----:B------:R-:W-:Y:S02]  /*2460*/  FSETP.GEU.AND P2, PT, R40, -126, PT ;  /* 0xc2fc00002800780b */ /* 0x000fe40003f4e000 */
[----:B------:R-:W-:-:S03]  /*2470*/  FMNMX R3, R75, R10, !PT ;  /* 0x0000000a4b037209 */ /* 0x000fc60007800000 */
[----:B------:R-:W-:Y:S01]  /*2480*/  @!P3 FMUL R37, R37, 0.5 ;  /* 0x3f0000002525b820 */ /* 0x000fe20000400000 */
[----:B------:R-:W1:Y:S01]  /*2490*/  MUFU.EX2 R20, R20 ;  /* 0x0000001400147308 */ /* 0x000e620000000800 */
[----:B---3--:R-:W-:Y:S01]  /*24a0*/  @!P4 FMUL R29, R29, R29 ;  /* 0x0000001d1d1dc220 */ /* 0x008fe20000400000 */
[----:B------:R-:W-:Y:S02]  /*24b0*/  FSETP.GEU.AND P4, PT, R41, -126, PT ;  /* 0xc2fc00002900780b */ /* 0x000fe40003f8e000 */
[----:B------:R-:W-:-:S03]  /*24c0*/  FMNMX R10, R78, R3, !PT ;  /* 0x000000034e0a7209 */ /* 0x000fc60007800000 */
[----:B------:R-:W-:Y:S01]  /*24d0*/  @!P2 FMUL R40, R40, 0.5 ;  /* 0x3f0000002828a820 */ /* 0x000fe20000400000 */
[----:B------:R-:W3:Y:S01]  /*24e0*/  MUFU.EX2 R33, R33 ;  /* 0x0000002100217308 */ /* 0x000ee20000000800 */
[----:B--2---:R-:W-:Y:S01]  /*24f0*/  @!P5 FMUL R36, R36, R36 ;  /* 0x000000242424d220 */ /* 0x004fe20000400000 */
[----:B------:R-:W-:Y:S02]  /*2500*/  FSETP.GEU.AND P5, PT, R49, -126, PT ;  /* 0xc2fc00003100780b */ /* 0x000fe40003fae000 */
        /* <DEDUP_REMOVED lines=8> */
[----:B------:R-:W-:Y:S01]  /*2590*/  FMNMX R10, R86, R3, !PT ;  /* 0x00000003560a7209 */ /* 0x000fe20007800000 */
[----:B---3--:R-:W-:Y:S01]  /*25a0*/  @!P1 FMUL R33, R33, R33 ;  /* 0x0000002121219220 */ /* 0x008fe20000400000 */
[----:B------:R-:W-:Y:S01]  /*25b0*/  FSETP.GEU.AND P1, PT, R44, -126, PT ;  /* 0xc2fc00002c00780b */ /* 0x000fe20003f2e000 */
[----:B------:R-:W2:Y:S01]  /*25c0*/  MUFU.EX2 R40, R40 ;  /* 0x0000002800287308 */ /* 0x000ea20000000800 */
[----:B------:R-:W-:-:S03]  /*25d0*/  FMNMX R10, R87, R10, !PT ;  /* 0x0000000a570a7209 */ /* 0x000fc60007800000 */
[----:B------:R-:W-:Y:S02]  /*25e0*/  @!P6 FMUL R45, R45, 0.5 ;  /* 0x3f0000002d2de820 */ /* 0x000fe40000400000 */
[----:B------:R-:W3:Y:S02]  /*25f0*/  SHFL.BFLY PT, R3, R10, 0x1, 0x1f ;  /* 0x0c201f000a037f89 */ /* 0x000ee400000e0000 */
[----:B------:R-:W4:Y:S01]  /*2600*/  MUFU.EX2 R41, R41 ;  /* 0x0000002900297308 */ /* 0x000f220000000800 */
[----:B-1----:R-:W-:Y:S01]  /*2610*/  @!P3 FMUL R37, R37, R37 ;  /* 0x000000252525b220 */ /* 0x002fe20000400000 */
[----:B------:R-:W-:Y:S02]  /*2620*/  FSETP.GEU.AND P3, PT, R48, -126, PT ;  /* 0xc2fc00003000780b */ /* 0x000fe40003f6e000 */
[----:B------:R-:W-:-:S04]  /*2630*/  @!P1 FMUL R44, R44, 0.5 ;  /* 0x3f0000002c2c9820 */ /* 0x000fc80000400000 */
[----:B------:R-:W1:Y:S01]  /*2640*/  MUFU.EX2 R49, R49 ;  /* 0x0000003100317308 */ /* 0x000e620000000800 */
[----:B--2---:R-:W-:Y:S01]  /*2650*/  @!P2 FMUL R40, R40, R40 ;  /* 0x000000282828a220 */ /* 0x004fe20000400000 */
[----:B------:R-:W-:-:S05]  /*2660*/  FSETP.GEU.AND P2, PT, R53, -126, PT ;  /* 0xc2fc00003500780b */ /* 0x000fca0003f4e000 */
[----:B------:R-:W-:Y:S01]  /*2670*/  @!P3 FMUL R48, R48, 0.5 ;  /* 0x3f0000003030b820 */ /* 0x000fe20000400000 */
[----:B------:R-:W2:Y:S01]  /*2680*/  MUFU.EX2 R45, R45 ;  /* 0x0000002d002d7308 */ /* 0x000ea20000000800 */
[----:B----4-:R-:W-:Y:S01]  /*2690*/  @!P4 FMUL R41, R41, R41 ;  /* 0x000000292929c220 */ /* 0x010fe20000400000 */
[----:B------:R-:W-:Y:S02]  /*26a0*/  FSETP.GEU.AND P4, PT, R52, -126, PT ;  /* 0xc2fc00003400780b */ /* 0x000fe40003f8e000 */
[----:B---3--:R-:W-:-:S03]  /*26b0*/  FMNMX R3, R10, R3, !PT ;  /* 0x000000030a037209 */ /* 0x008fc60007800000 */
[----:B------:R-:W-:Y:S01]  /*26c0*/  @!P2 FMUL R53, R53, 0.5 ;  /* 0x3f0000003535a820 */ /* 0x000fe20000400000 */
[----:B------:R-:W3:Y:S01]  /*26d0*/  MUFU.EX2 R44, R44 ;  /* 0x0000002c002c7308 */ /* 0x000ee20000000800 */
[----:B-1----:R-:W-:Y:S01]  /*26e0*/  @!P5 FMUL R49, R49, R49 ;  /* 0x000000313131d220 */ /* 0x002fe20000400000 */
[----:B------:R-:W-:Y:S01]  /*26f0*/  FSETP.GEU.AND P5, PT, R72, -126, PT ;  /* 0xc2fc00004800780b */ /* 0x000fe20003fae000 */
[----:B------:R-:W1:Y:S04]  /*2700*/  SHFL.BFLY PT, R10, R3, 0x2, 0x1f ;  /* 0x0c401f00030a7f89 */ /* 0x000e6800000e0000 */
[----:B------:R-:W-:Y:S01]  /*2710*/  @!P4 FMUL R52, R52, 0.5 ;  /* 0x3f0000003434c820 */ /* 0x000fe20000400000 */
[----:B------:R-:W4:Y:S01]  /*2720*/  MUFU.EX2 R48, R48 ;  /* 0x0000003000307308 */ /* 0x000f220000000800 */
[----:B--2---:R-:W-:Y:S01]  /*2730*/  @!P6 FMUL R45, R45, R45 ;  /* 0x0000002d2d2de220 */ /* 0x004fe20000400000 */
[----:B------:R-:W-:-:S05]  /*2740*/  FSETP.GEU.AND P6, PT, R57, -126, PT ;  /* 0xc2fc00003900780b */ /* 0x000fca0003fce000 */
[----:B------:R-:W-:Y:S01]  /*2750*/  @!P5 FMUL R72, R72, 0.5 ;  /* 0x3f0000004848d820 */ /* 0x000fe20000400000 */
[----:B------:R-:W2:Y:S01]  /*2760*/  MUFU.EX2 R53, R53 ;  /* 0x0000003500357308 */ /* 0x000ea20000000800 */
[----:B---3--:R-:W-:Y:S01]  /*2770*/  @!P1 FMUL R44, R44, R44 ;  /* 0x0000002c2c2c9220 */ /* 0x008fe20000400000 */
[----:B------:R-:W-:-:S05]  /*2780*/  FSETP.GEU.AND P1, PT, R60, -126, PT ;  /* 0xc2fc00003c00780b */ /* 0x000fca0003f2e000 */
[----:B------:R-:W-:Y:S01]  /*2790*/  @!P6 FMUL R57, R57, 0.5 ;  /* 0x3f0000003939e820 */ /* 0x000fe20000400000 */
[----:B------:R-:W3:Y:S01]  /*27a0*/  MUFU.EX2 R52, R52 ;  /* 0x0000003400347308 */ /* 0x000ee20000000800 */
[----:B----4-:R-:W-:Y:S01]  /*27b0*/  @!P3 FMUL R48, R48, R48 ;  /* 0x000000303030b220 */ /* 0x010fe20000400000 */
[----:B------:R-:W-:Y:S02]  /*27c0*/  FSETP.GEU.AND P3, PT, R73, -126, PT ;  /* 0xc2fc00004900780b */ /* 0x000fe40003f6e000 */
[----:B-1----:R-:W-:-:S03]  /*27d0*/  FMNMX R10, R3, R10, !PT ;  /* 0x0000000a030a7209 */ /* 0x002fc60007800000 */
[----:B------:R-:W-:Y:S01]  /*27e0*/  @!P1 FMUL R60, R60, 0.5 ;  /* 0x3f0000003c3c9820 */ /* 0x000fe20000400000 */
[----:B------:R-:W1:Y:S01]  /*27f0*/  MUFU.EX2 R61, R72 ;  /* 0x00000048003d7308 */ /* 0x000e620000000800 */
        /* <DEDUP_REMOVED lines=8> */
[----:B-1----:R-:W-:Y:S01]  /*2880*/  @!P5 FMUL R61, R61, R61 ;  /* 0x0000003d3d3dd220 */ /* 0x002fe20000400000 */
[----:B------:R-:W-:-:S05]  /*2890*/  FSETP.GEU.AND P5, PT, R81, -126, PT ;  /* 0xc2fc00005100780b */ /* 0x000fca0003fae000 */
[----:B------:R-:W-:Y:S01]  /*28a0*/  @!P4 FMUL R77, R77, 0.5 ;  /* 0x3f0000004d4dc820 */ /* 0x000fe20000400000 */
[----:B------:R-:W1:Y:S01]  /*28b0*/  MUFU.EX2 R64, R73 ;  /* 0x0000004900407308 */ /* 0x000e620000000800 */
[----:B--2---:R-:W-:Y:S01]  /*28c0*/  @!P6 FMUL R57, R57, R57 ;  /* 0x000000393939e220 */ /* 0x004fe20000400000 */
[----:B------:R-:W-:-:S05]  /*28d0*/  FSETP.GEU.AND P6, PT, R80, -126, PT ;  /* 0xc2fc00005000780b */ /* 0x000fca0003fce000 */
[----:B------:R-:W-:Y:S01]  /*28e0*/  @!P5 FMUL R81, R81, 0.5 ;  /* 0x3f0000005151d820 */ /* 0x000fe20000400000 */
[----:B------:R-:W2:Y:S01]  /*28f0*/  MUFU.EX2 R65, R76 ;  /* 0x0000004c00417308 */ /* 0x000ea20000000800 */
[----:B---3--:R-:W-:Y:S01]  /*2900*/  @!P1 FMUL R60, R60, R60 ;  /* 0x0000003c3c3c9220 */ /* 0x008fe20000400000 */
[----:B------:R-:W-:-:S04]  /*2910*/  FSETP.NEU.AND P1, PT, R10, -INF , PT ;  /* 0xff8000000a00780b */ /* 0x000fc80003f2d000 */
[----:B------:R-:W-:Y:S01]  /*2920*/  FSEL R3, R10, RZ, P1 ;  /* 0x000000ff0a037208 */ /* 0x000fe20000800000 */
[----:B------:R-:W-:Y:S01]  /*2930*/  @!P6 FMUL R80, R80, 0.5 ;  /* 0x3f0000005050e820 */ /* 0x000fe20000400000 */
[----:B------:R-:W3:Y:S01]  /*2940*/  MUFU.EX2 R68, R77 ;  /* 0x0000004d00447308 */ /* 0x000ee20000000800 */
[----:B-1----:R-:W-:Y:S01]  /*2950*/  @!P3 FMUL R64, R64, R64 ;  /* 0x000000404040b220 */ /* 0x002fe20000400000 */
[----:B------:R-:W-:Y:S01]  /*2960*/  FSETP.GEU.AND P1, PT, R84, -126, PT ;  /* 0xc2fc00005400780b */ /* 0x000fe20003f2e000 */
[----:B------:R-:W-:Y:S01]  /*2970*/  FMUL R3, R3, UR6 ;  /* 0x0000000603037c20 */ /* 0x000fe20008400000 */
[----:B------:R-:W-:-:S03]  /*2980*/  FSETP.GEU.AND P3, PT, R11, -126, PT ;  /* 0xc2fc00000b00780b */ /* 0x000fc60003f6e000 */
[--C-:B------:R-:W-:Y:S01]  /*2990*/  FFMA R26, R26, UR6, -R3.reuse ;  /* 0x000000061a1a7c23 */ /* 0x100fe20008000803 */
[----:B------:R-:W1:Y:S01]  /*29a0*/  MUFU.EX2 R72, R81 ;  /* 0x0000005100487308 */ /* 0x000e620000000800 */
[--C-:B------:R-:W-:Y:S01]  /*29b0*/  FFMA R56, R27, UR6, -R3.reuse ;  /* 0x000000061b387c23 */ /* 0x100fe20008000803 */
[--C-:B------:R-:W-:Y:S01]  /*29c0*/  FFMA R73, R31, UR6, -R3.reuse ;  /* 0x000000061f497c23 */ /* 0x100fe20008000803 */
[----:B--2---:R-:W-:Y:S01]  /*29d0*/  @!P2 FMUL R65, R65, R65 ;  /* 0x000000414141a220 */ /* 0x004fe20000400000 */
[----:B------:R-:W-:Y:S01]  /*29e0*/  FSETP.GEU.AND P2, PT, R26, -126, PT ;  /* 0xc2fc00001a00780b */ /* 0x000fe20003f4e000 */
[--C-:B------:R-:W-:Y:S01]  /*29f0*/  FFMA R30, R30, UR6, -R3.reuse ;  /* 0x000000061e1e7c23 */ /* 0x100fe20008000803 */
[--C-:B------:R-:W-:Y:S01]  /*2a00*/  FFMA R38, R38, UR6, -R3.reuse ;  /* 0x0000000626267c23 */ /* 0x100fe20008000803 */
[----:B------:R-:W-:Y:S01]  /*2a10*/  @!P1 FMUL R84, R84, 0.5 ;  /* 0x3f00000054549820 */ /* 0x000fe20000400000 */
[----:B------:R-:W2:Y:S01]  /*2a20*/  MUFU.EX2 R69, R80 ;  /* 0x0000005000457308 */ /* 0x000ea20000000800 */
[----:B---3--:R-:W-:Y:S01]  /*2a30*/  @!P4 FMUL R68, R68, R68 ;  /* 0x000000444444c220 */ /* 0x008fe20000400000 */
[----:B------:R-:W-:Y:S01]  /*2a40*/  FSETP.GEU.AND P4, PT, R56, -126, PT ;  /* 0xc2fc00003800780b */ /* 0x000fe20003f8e000 */
[----:B------:R-:W-:Y:S01]  /*2a50*/  @!P3 FMUL R11, R11, 0.5 ;  /* 0x3f0000000b0bb820 */ /* 0x000fe20000400000 */
[--C-:B------:R-:W-:Y:S01]  /*2a60*/  FFMA R34, R34, UR6, -R3.reuse ;  /* 0x0000000622227c23 */ /* 0x100fe20008000803 */
[--C-:B------:R-:W-:Y:S01]  /*2a70*/  FFMA R50, R50, UR6, -R3.reuse ;  /* 0x0000000632327c23 */ /* 0x100fe20008000803 */
[--C-:B------:R-:W-:Y:S01]  /*2a80*/  FFMA R42, R42, UR6, -R3.reuse ;  /* 0x000000062a2a7c23 */ /* 0x100fe20008000803 */
[--C-:B------:R-:W-:Y:S01]  /*2a90*/  FFMA R46, R46, UR6, -R3.reuse ;  /* 0x000000062e2e7c23 */ /* 0x100fe20008000803 */
[----:B------:R3:W4:Y:S01]  /*2aa0*/  MUFU.EX2 R76, R11 ;  /* 0x0000000b004c7308 */ /* 0x0007220000000800 */
[----:B-1----:R-:W-:Y:S01]  /*2ab0*/  @!P5 FMUL R72, R72, R72 ;  /* 0x000000484848d220 */ /* 0x002fe20000400000 */
[----:B------:R-:W-:Y:S01]  /*2ac0*/  FSETP.GEU.AND P5, PT, R73, -126, PT ;  /* 0xc2fc00004900780b */ /* 0x000fe20003fae000 */
[----:B------:R-:W-:Y:S01]  /*2ad0*/  @!P2 FMUL R26, R26, 0.5 ;  /* 0x3f0000001a1aa820 */ /* 0x000fe20000400000 */
[--C-:B------:R-:W-:Y:S01]  /*2ae0*/  FFMA R55, R55, UR6, -R3.reuse ;  /* 0x0000000637377c23 */ /* 0x100fe20008000803 */
[--C-:B------:R-:W-:Y:S01]  /*2af0*/  FFMA R54, R54, UR6, -R3.reuse ;  /* 0x0000000636367c23 */ /* 0x100fe20008000803 */
[--C-:B------:R-:W-:Y:S01]  /*2b00*/  FFMA R83, R83, UR6, -R3.reuse ;  /* 0x0000000653537c23 */ /* 0x100fe20008000803 */
[----:B------:R-:W-:Y:S01]  /*2b10*/  @!P4 FMUL R56, R56, 0.5 ;  /* 0x3f0000003838c820 */ /* 0x000fe20000400000 */
[----:B------:R1:W5:Y:S01]  /*2b20*/  MUFU.EX2 R31, R26 ;  /* 0x0000001a001f7308 */ /* 0x0003620000000800 */
[----:B--2---:R-:W-:Y:S01]  /*2b30*/  @!P6 FMUL R69, R69, R69 ;  /* 0x000000454545e220 */ /* 0x004fe20000400000 */
[----:B------:R-:W-:Y:S01]  /*2b40*/  FSETP.GEU.AND P6, PT, R30, -126, PT ;  /* 0xc2fc00001e00780b */ /* 0x000fe20003fce000 */
[--C-:B---3--:R-:W-:Y:S01]  /*2b50*/  FFMA R11, R35, UR6, -R3.reuse ;  /* 0x00000006230b7c23 */ /* 0x108fe20008000803 */
[--C-:B------:R-:W-:Y:S01]  /*2b60*/  FFMA R71, R71, UR6, -R3.reuse ;  /* 0x0000000647477c23 */ /* 0x100fe20008000803 */
[--C-:B------:R-:W-:Y:S01]  /*2b70*/  FFMA R78, R78, UR6, -R3.reuse ;  /* 0x000000064e4e7c23 */ /* 0x100fe20008000803 */
[--C-:B------:R-:W-:Y:S01]  /*2b80*/  FFMA R79, R79, UR6, -R3.reuse ;  /* 0x000000064f4f7c23 */ /* 0x100fe20008000803 */
[----:B------:R-:W-:Y:S01]  /*2b90*/  @!P5 FMUL R73, R73, 0.5 ;  /* 0x3f0000004949d820 */ /* 0x000fe20000400000 */
[----:B------:R-:W2:Y:S01]  /*2ba0*/  MUFU.EX2 R27, R84 ;  /* 0x00000054001b7308 */ /* 0x000ea20000000800 */
[----:B-1----:R-:W-:Y:S01]  /*2bb0*/  FFMA R26, R39, UR6, -R3 ;  /* 0x00000006271a7c23 */ /* 0x002fe20008000803 */
[----:B----4-:R-:W-:Y:S01]  /*2bc0*/  @!P3 FMUL R76, R76, R76 ;  /* 0x0000004c4c4cb220 */ /* 0x010fe20000400000 */
[----:B------:R-:W-:Y:S01]  /*2bd0*/  FSETP.GEU.AND P3, PT, R11, -126, PT ;  /* 0xc2fc00000b00780b */ /* 0x000fe20003f6e000 */
[----:B------:R-:W-:Y:S01]  /*2be0*/  FADD R81, R36, R69 ;  /* 0x0000004524517221 */ /* 0x000fe20000000000 */
[C---:B------:R-:W-:Y:S01]  /*2bf0*/  FADD R85, R37.reuse, R72 ;  /* 0x0000004825557221 */ /* 0x040fe20000000000 */
[----:B------:R-:W-:Y:S01]  /*2c00*/  F2FP.BF16.F32.PACK_AB R36, R37, R36 ;  /* 0x000000242524723e */ /* 0x000fe200000010ff */
[----:B------:R-:W-:Y:S01]  /*2c10*/  @!P6 FMUL R30, R30, 0.5 ;  /* 0x3f0000001e1ee820 */ /* 0x000fe20000400000 */
[----:B------:R-:W1:Y:S01]  /*2c20*/  MUFU.EX2 R80, R56 ;  /* 0x0000003800507308 */ /* 0x000e620000000800 */
[----:B-----5:R-:W-:Y:S01]  /*2c30*/  @!P2 FMUL R31, R31, R31 ;  /* 0x0000001f1f1fa220 */ /* 0x020fe20000400000 */
[----:B------:R-:W-:-:S06]  /*2c40*/  FSETP.GEU.AND P2, PT, R38, -126, PT ;  /* 0xc2fc00002600780b */ /* 0x000fcc0003f4e000 */
[----:B------:R-:W3:Y:S01]  /*2c50*/  MUFU.EX2 R84, R73 ;  /* 0x0000004900547308 */ /* 0x000ee20000000800 */
[----:B--2---:R-:W-:Y:S01]  /*2c60*/  @!P1 FMUL R27, R27, R27 ;  /* 0x0000001b1b1b9220 */ /* 0x004fe20000400000 */
[----:B------:R-:W-:Y:S01]  /*2c70*/  FSETP.GEU.AND P1, PT, R34, -126, PT ;  /* 0xc2fc00002200780b */ /* 0x000fe20003f2e000 */
[----:B------:R-:W-:-:S04]  /*2c80*/  @!P3 FMUL R11, R11, 0.5 ;  /* 0x3f0000000b0bb820 */ /* 0x000fc80000400000 */
[----:B------:R-:W-:Y:S01]  /*2c90*/  @!P2 FMUL R38, R38, 0.5 ;  /* 0x3f0000002626a820 */ /* 0x000fe20000400000 */
[----:B------:R2:W4:Y:S01]  /*2ca0*/  MUFU.EX2 R35, R30 ;  /* 0x0000001e00237308 */ /* 0x0005220000000800 */
[----:B-1----:R-:W-:Y:S01]  /*2cb0*/  @!P4 FMUL R80, R80, R80 ;  /* 0x000000505050c220 */ /* 0x002fe20000400000 */
[----:B------:R-:W-:-:S05]  /*2cc0*/  FSETP.GEU.AND P4, PT, R26, -126, PT ;  /* 0xc2fc00001a00780b */ /* 0x000fca0003f8e000 */
[----:B------:R-:W-:Y:S01]  /*2cd0*/  @!P1 FMUL R34, R34, 0.5 ;  /* 0x3f00000022229820 */ /* 0x000fe20000400000 */
[----:B------:R1:W5:Y:S01]  /*2ce0*/  MUFU.EX2 R88, R11 ;  /* 0x0000000b00587308 */ /* 0x0003620000000800 */
[----:B--2---:R-:W-:Y:S01]  /*2cf0*/  FFMA R30, R43, UR6, -R3 ;  /* 0x000000062b1e7c23 */ /* 0x004fe20008000803 */
[----:B---3--:R-:W-:-:S04]  /*2d00*/  @!P5 FMUL R84, R84, R84 ;  /* 0x000000545454d220 */ /* 0x008fc80000400000 */
[----:B------:R-:W-:Y:S01]  /*2d10*/  FSETP.GEU.AND P5, PT, R30, -126, PT ;  /* 0xc2fc00001e00780b */ /* 0x000fe20003fae000 */
[----:B------:R-:W-:Y:S01]  /*2d20*/  @!P4 FMUL R26, R26, 0.5 ;  /* 0x3f0000001a1ac820 */ /* 0x000fe20000400000 */
[----:B------:R2:W3:Y:S01]  /*2d30*/  MUFU.EX2 R43, R38 ;  /* 0x00000026002b7308 */ /* 0x0004e20000000800 */
[----:B-1----:R-:W-:Y:S01]  /*2d40*/  FFMA R11, R47, UR6, -R3 ;  /* 0x000000062f0b7c23 */ /* 0x002fe20008000803 */
[----:B----4-:R-:W-:Y:S01]  /*2d50*/  @!P6 FMUL R35, R35, R35 ;  /* 0x000000232323e220 */ /* 0x010fe20000400000 */
[----:B------:R-:W-:-:S05]  /*2d60*/  FSETP.GEU.AND P6, PT, R42, -126, PT ;  /* 0xc2fc00002a00780b */ /* 0x000fca0003fce000 */
[----:B------:R1:W4:Y:S01]  /*2d70*/  MUFU.EX2 R39, R34 ;  /* 0x0000002200277308 */ /* 0x0003220000000800 */
[----:B-----5:R-:W-:Y:S01]  /*2d80*/  @!P3 FMUL R88, R88, R88 ;  /* 0x000000585858b220 */ /* 0x020fe20000400000 */
[----:B------:R-:W-:Y:S01]  /*2d90*/  FSETP.GEU.AND P3, PT, R11, -126, PT ;  /* 0xc2fc00000b00780b */ /* 0x000fe20003f6e000 */
[----:B------:R-:W-:Y:S01]  /*2da0*/  @!P5 FMUL R30, R30, 0.5 ;  /* 0x3f0000001e1ed820 */ /* 0x000fe20000400000 */
[----:B--2---:R-:W-:-:S04]  /*2db0*/  FFMA R38, R66, UR6, -R3 ;  /* 0x0000000642267c23 */ /* 0x004fc80008000803 */
[----:B------:R2:W5:Y:S01]  /*2dc0*/  MUFU.EX2 R90, R26 ;  /* 0x0000001a005a7308 */ /* 0x0005620000000800 */
[----:B---3--:R-:W-:Y:S01]  /*2dd0*/  @!P2 FMUL R43, R43, R43 ;  /* 0x0000002b2b2ba220 */ /* 0x008fe20000400000 */
[----:B------:R-:W-:Y:S01]  /*2de0*/  FSETP.GEU.AND P2, PT, R50, -126, PT ;  /* 0xc2fc00003200780b */ /* 0x000fe20003f4e000 */
[----:B------:R-:W-:Y:S01]  /*2df0*/  @!P6 FMUL R42, R42, 0.5 ;  /* 0x3f0000002a2ae820 */ /* 0x000fe20000400000 */
[----:B-1----:R-:W-:-:S03]  /*2e00*/  FFMA R34, R62, UR6, -R3 ;  /* 0x000000063e227c23 */ /* 0x002fc60008000803 */
[----:B------:R-:W-:Y:S01]  /*2e10*/  @!P3 FMUL R11, R11, 0.5 ;  /* 0x3f0000000b0bb820 */ /* 0x000fe20000400000 */
[----:B------:R1:W3:Y:S01]  /*2e20*/  MUFU.EX2 R92, R30 ;  /* 0x0000001e005c7308 */ /* 0x0002e20000000800 */
[----:B--2---:R-:W-:Y:S01]  /*2e30*/  FFMA R26, R51, UR6, -R3 ;  /* 0x00000006331a7c23 */ /* 0x004fe20008000803 */
[----:B----4-:R-:W-:Y:S01]  /*2e40*/  @!P1 FMUL R39, R39, R39 ;  /* 0x0000002727279220 */ /* 0x010fe20000400000 */
[----:B------:R-:W-:-:S04]  /*2e50*/  FSETP.GEU.AND P1, PT, R46, -126, PT ;  /* 0xc2fc00002e00780b */ /* 0x000fc80003f2e000 */
[----:B------:R-:W-:Y:S01]  /*2e60*/  @!P2 FMUL R50, R50, 0.5 ;  /* 0x3f0000003232a820 */ /* 0x000fe20000400000 */
[----:B------:R2:W4:Y:S01]  /*2e70*/  MUFU.EX2 R94, R11 ;  /* 0x0000000b005e7308 */ /* 0x0005220000000800 */
[----:B-----5:R-:W-:Y:S01]  /*2e80*/  @!P4 FMUL R90, R90, R90 ;  /* 0x0000005a5a5ac220 */ /* 0x020fe20000400000 */
[----:B------:R-:W-:Y:S01]  /*2e90*/  FSETP.GEU.AND P4, PT, R26, -126, PT ;  /* 0xc2fc00001a00780b */ /* 0x000fe20003f8e000 */
[----:B-1----:R-:W-:-:S05]  /*2ea0*/  FFMA R30, R58, UR6, -R3 ;  /* 0x000000063a1e7c23 */ /* 0x002fca0008000803 */
[----:B------:R-:W-:Y:S01]  /*2eb0*/  @!P1 FMUL R46, R46, 0.5 ;  /* 0x3f0000002e2e9820 */ /* 0x000fe20000400000 */
[----:B---3--:R-:W-:Y:S01]  /*2ec0*/  @!P5 FMUL R92, R92, R92 ;  /* 0x0000005c5c5cd220 */ /* 0x008fe20000400000 */
[----:B------:R-:W-:Y:S01]  /*2ed0*/  FSETP.GEU.AND P5, PT, R55, -126, PT ;  /* 0xc2fc00003700780b */ /* 0x000fe20003fae000 */
[----:B------:R-:W1:Y:S01]  /*2ee0*/  MUFU.EX2 R73, R50 ;  /* 0x0000003200497308 */ /* 0x000e620000000800 */
[----:B--2---:R-:W-:-:S03]  /*2ef0*/  FFMA R11, R59, UR6, -R3 ;  /* 0x000000063b0b7c23 */ /* 0x004fc60008000803 */
[----:B------:R-:W-:Y:S01]  /*2f00*/  @!P4 FMUL R26, R26, 0.5 ;  /* 0x3f0000001a1ac820 */ /* 0x000fe20000400000 */
[----:B----4-:R-:W-:Y:S01]  /*2f10*/  @!P3 FMUL R94, R94, R94 ;  /* 0x0000005e5e5eb220 */ /* 0x010fe20000400000 */
[----:B------:R-:W-:Y:S02]  /*2f20*/  FSETP.GEU.AND P3, PT, R11, -126, PT ;  /* 0xc2fc00000b00780b */ /* 0x000fe40003f6e000 */
[----:B------:R2:W3:Y:S04]  /*2f30*/  MUFU.EX2 R47, R42 ;  /* 0x0000002a002f7308 */ /* 0x0004e80000000800 */
[----:B------:R-:W-:-:S04]  /*2f40*/  @!P5 FMUL R55, R55, 0.5 ;  /* 0x3f0000003737d820 */ /* 0x000fc80000400000 */
[----:B------:R-:W4:Y:S01]  /*2f50*/  MUFU.EX2 R51, R46 ;  /* 0x0000002e00337308 */ /* 0x000f220000000800 */
[----:B--2---:R-:W-:Y:S01]  /*2f60*/  FFMA R42, R67, UR6, -R3 ;  /* 0x00000006432a7c23 */ /* 0x004fe20008000803 */
[----:B-1----:R-:W-:Y:S01]  /*2f70*/  @!P2 FMUL R73, R73, R73 ;  /* 0x000000494949a220 */ /* 0x002fe20000400000 */
[----:B------:R-:W-:Y:S01]  /*2f80*/  FSETP.GEU.AND P2, PT, R34, -126, PT ;  /* 0xc2fc00002200780b */ /* 0x000fe20003f4e000 */
[----:B------:R-:W-:-:S04]  /*2f90*/  @!P3 FMUL R11, R11, 0.5 ;  /* 0x3f0000000b0bb820 */ /* 0x000fc80000400000 */
[----:B------:R1:W2:Y:S01]  /*2fa0*/  MUFU.EX2 R58, R26 ;  /* 0x0000001a003a7308 */ /* 0x0002a20000000800 */
[----:B---3--:R-:W-:Y:S01]  /*2fb0*/  @!P6 FMUL R47, R47, R47 ;  /* 0x0000002f2f2fe220 */ /* 0x008fe20000400000 */
[----:B------:R-:W-:-:S06]  /*2fc0*/  FSETP.GEU.AND P6, PT, R54, -126, PT ;  /* 0xc2fc00003600780b */ /* 0x000fcc0003fce000 */
[----:B------:R3:W5:Y:S01]  /*2fd0*/  MUFU.EX2 R59, R55 ;  /* 0x00000037003b7308 */ /* 0x0007620000000800 */
[----:B-1----:R-:W-:Y:S01]  /*2fe0*/  FFMA R26, R63, UR6, -R3 ;  /* 0x000000063f1a7c23 */ /* 0x002fe20008000803 */
[----:B----4-:R-:W-:Y:S01]  /*2ff0*/  @!P1 FMUL R51, R51, R51 ;  /* 0x0000003333339220 */ /* 0x010fe20000400000 */
[----:B------:R-:W-:Y:S01]  /*3000*/  FSETP.GEU.AND P1, PT, R30, -126, PT ;  /* 0xc2fc00001e00780b */ /* 0x000fe20003f2e000 */
[----:B------:R-:W-:-:S03]  /*3010*/  @!P2 FMUL R34, R34, 0.5 ;  /* 0x3f0000002222a820 */ /* 0x000fc60000400000 */
[----:B------:R-:W-:Y:S01]  /*3020*/  @!P6 FMUL R54, R54, 0.5 ;  /* 0x3f0000003636e820 */ /* 0x000fe20000400000 */
[----:B------:R1:W4:Y:S01]  /*3030*/  MUFU.EX2 R66, R34 ;  /* 0x0000002200427308 */ /* 0x0003220000000800 */
[----:B--2---:R-:W-:Y:S01]  /*3040*/  @!P4 FMUL R58, R58, R58 ;  /* 0x0000003a3a3ac220 */ /* 0x004fe20000400000 */
[----:B------:R-:W-:Y:S01]  /*3050*/  FSETP.GEU.AND P4, PT, R26, -126, PT ;  /* 0xc2fc00001a00780b */ /* 0x000fe20003f8e000 */
[----:B---3--:R-:W-:-:S03]  /*3060*/  FFMA R55, R86, UR6, -R3 ;  /* 0x0000000656377c23 */ /* 0x008fc60008000803 */
[----:B------:R-:W-:Y:S02]  /*3070*/  F2FP.BF16.F32.PACK_AB R37, R58, R73 ;  /* 0x000000493a25723e */ /* 0x000fe400000010ff */
[----:B------:R-:W-:Y:S01]  /*3080*/  @!P1 FMUL R30, R30, 0.5 ;  /* 0x3f0000001e1e9820 */ /* 0x000fe20000400000 */
[----:B-----5:R-:W-:Y:S01]  /*3090*/  @!P5 FMUL R59, R59, R59 ;  /* 0x0000003b3b3bd220 */ /* 0x020fe20000400000 */
[----:B------:R-:W-:Y:S01]  /*30a0*/  FSETP.GEU.AND P5, PT, R42, -126, PT ;  /* 0xc2fc00002a00780b */ /* 0x000fe20003fae000 */
[----:B-1----:R-:W-:Y:S01]  /*30b0*/  FFMA R34, R75, UR6, -R3 ;  /* 0x000000064b227c23 */ /* 0x002fe20008000803 */
[----:B------:R-:W1:Y:S03]  /*30c0*/  MUFU.EX2 R96, R54 ;  /* 0x0000003600607308 */ /* 0x000e660000000800 */
[----:B------:R-:W-:Y:S01]  /*30d0*/  @!P4 FMUL R26, R26, 0.5 ;  /* 0x3f0000001a1ac820 */ /* 0x000fe20000400000 */
[----:B----4-:R-:W-:Y:S01]  /*30e0*/  @!P2 FMUL R66, R66, R66 ;  /* 0x000000424242a220 */ /* 0x010fe20000400000 */
[----:B------:R-:W-:-:S03]  /*30f0*/  FSETP.GEU.AND P2, PT, R34, -126, PT ;  /* 0xc2fc00002200780b */ /* 0x000fc60003f4e000 */
[----:B------:R2:W3:Y:S03]  /*3100*/  MUFU.EX2 R62, R30 ;  /* 0x0000001e003e7308 */ /* 0x0004e60000000800 */
[----:B------:R-:W-:-:S05]  /*3110*/  @!P5 FMUL R42, R42, 0.5 ;  /* 0x3f0000002a2ad820 */ /* 0x000fca0000400000 */
[----:B------:R4:W5:Y:S01]  /*3120*/  MUFU.EX2 R67, R26 ;  /* 0x0000001a00437308 */ /* 0x0009620000000800 */
[----:B--2---:R-:W-:Y:S01]  /*3130*/  FFMA R30, R74, UR6, -R3 ;  /* 0x000000064a1e7c23 */ /* 0x004fe20008000803 */
[----:B-1----:R-:W-:Y:S01]  /*3140*/  @!P6 FMUL R96, R96, R96 ;  /* 0x000000606060e220 */ /* 0x002fe20000400000 */
[----:B------:R-:W-:Y:S01]  /*3150*/  FSETP.GEU.AND P6, PT, R38, -126, PT ;  /* 0xc2fc00002600780b */ /* 0x000fe20003fce000 */
[----:B------:R-:W-:-:S04]  /*3160*/  @!P2 FMUL R34, R34, 0.5 ;  /* 0x3f0000002222a820 */ /* 0x000fc80000400000 */
[----:B------:R-:W1:Y:S01]  /*3170*/  MUFU.EX2 R75, R42 ;  /* 0x0000002a004b7308 */ /* 0x000e620000000800 */
[----:B----4-:R-:W-:Y:S01]  /*3180*/  FFMA R26, R82, UR6, -R3 ;  /* 0x00000006521a7c23 */ /* 0x010fe20008000803 */
[----:B---3--:R-:W-:Y:S01]  /*3190*/  @!P1 FMUL R62, R62, R62 ;  /* 0x0000003e3e3e9220 */ /* 0x008fe20000400000 */
[----:B------:R-:W-:-:S05]  /*31a0*/  FSETP.GEU.AND P1, PT, R30, -126, PT ;  /* 0xc2fc00001e00780b */ /* 0x000fca0003f2e000 */
[----:B------:R-:W-:Y:S01]  /*31b0*/  @!P6 FMUL R38, R38, 0.5 ;  /* 0x3f0000002626e820 */ /* 0x000fe20000400000 */
[----:B-----5:R-:W-:Y:S01]  /*31c0*/  @!P4 FMUL R67, R67, R67 ;  /* 0x000000434343c220 */ /* 0x020fe20000400000 */
[----:B------:R-:W-:Y:S01]  /*31d0*/  FSETP.GEU.AND P4, PT, R26, -126, PT ;  /* 0xc2fc00001a00780b */ /* 0x000fe20003f8e000 */
[----:B------:R2:W3:Y:S05]  /*31e0*/  MUFU.EX2 R63, R11 ;  /* 0x0000000b003f7308 */ /* 0x0004ea0000000800 */
[----:B------:R-:W-:Y:S01]  /*31f0*/  @!P1 FMUL R30, R30, 0.5 ;  /* 0x3f0000001e1e9820 */ /* 0x000fe20000400000 */
[----:B-1----:R-:W-:Y:S01]  /*3200*/  @!P5 FMUL R75, R75, R75 ;  /* 0x0000004b4b4bd220 */ /* 0x002fe20000400000 */
[----:B------:R-:W-:Y:S01]  /*3210*/  FSETP.GEU.AND P5, PT, R83, -126, PT ;  /* 0xc2fc00005300780b */ /* 0x000fe20003fae000 */
[----:B------:R1:W4:Y:S01]  /*3220*/  MUFU.EX2 R77, R34 ;  /* 0x00000022004d7308 */ /* 0x0003220000000800 */
[--C-:B--2---:R-:W-:Y:S01]  /*3230*/  FFMA R11, R70, UR6, -R3.reuse ;  /* 0x00000006460b7c23 */ /* 0x104fe20008000803 */
[----:B------:R-:W-:Y:S01]  /*3240*/  FFMA R3, R87, UR6, -R3 ;  /* 0x0000000657037c23 */ /* 0x000fe20008000803 */
[----:B------:R-:W-:Y:S01]  /*3250*/  FADD R54, R88, R75 ;  /* 0x0000004b58367221 */ /* 0x000fe20000000000 */
[----:B------:R-:W-:Y:S01]  /*3260*/  @!P4 FMUL R26, R26, 0.5 ;  /* 0x3f0000001a1ac820 */ /* 0x000fe20000400000 */
[----:B------:R-:W-:-:S03]  /*3270*/  UIADD3 UR6, UR45, 0x1, URZ ;  /* 0x000000012d067890 */ /* 0x000fc6000fffe03f */
[----:B------:R-:W2:Y:S01]  /*3280*/  MUFU.EX2 R70, R38 ;  /* 0x0000002600467308 */ /* 0x000ea20000000800 */
[----:B---3--:R-:W-:Y:S01]  /*3290*/  @!P3 FMUL R63, R63, R63 ;  /* 0x0000003f3f3fb220 */ /* 0x008fe20000400000 */
[----:B------:R-:W-:Y:S01]  /*32a0*/  FSETP.GEU.AND P3, PT, R11, -126, PT ;  /* 0xc2fc00000b00780b */ /* 0x000fe20003f6e000 */
[----:B-1----:R-:W-:Y:S01]  /*32b0*/  FADD R34, R29, R64 ;  /* 0x000000401d227221 */ /* 0x002fe20000000000 */
[----:B------:R-:W-:Y:S01]  /*32c0*/  @!P5 FMUL R83, R83, 0.5 ;  /* 0x3f0000005353d820 */ /* 0x000fe20000400000 */
[----:B------:R-:W-:-:S03]  /*32d0*/  UISETP.NE.AND UP0, UPT, UR6, 0x5, UPT ;  /* 0x000000050600788c */ /* 0x000fc6000bf05270 */
[----:B------:R1:W3:Y:S01]  /*32e0*/  MUFU.EX2 R82, R30 ;  /* 0x0000001e00527308 */ /* 0x0002e20000000800 */
[----:B----4-:R-:W-:Y:S01]  /*32f0*/  @!P2 FMUL R77, R77, R77 ;  /* 0x0000004d4d4da220 */ /* 0x010fe20000400000 */
[----:B------:R-:W-:Y:S01]  /*3300*/  FSETP.GEU.AND P2, PT, R79, -126, PT ;  /* 0xc2fc00004f00780b */ /* 0x000fe20003f4e000 */
[----:B------:R-:W-:Y:S02]  /*3310*/  USEL UR7, URZ, 0x1, UP0 ;  /* 0x000000013f077887 */ /* 0x000fe40008000000 */
[----:B------:R-:W-:Y:S01]  /*3320*/  FADD R91, R92, R77 ;  /* 0x0000004d5c5b7221 */ /* 0x000fe20000000000 */
[----:B------:R-:W-:Y:S01]  /*3330*/  USEL UR6, UR6, URZ, UP0 ;  /* 0x0000003f06067287 */ /* 0x000fe20008000000 */
[----:B------:R-:W-:Y:S01]  /*3340*/  @!P3 FMUL R11, R11, 0.5 ;  /* 0x3f0000000b0bb820 */ /* 0x000fe20000400000 */
[----:B------:R4:W5:Y:S01]  /*3350*/  MUFU.EX2 R98, R26 ;  /* 0x0000001a00627308 */ /* 0x0009620000000800 */
[----:B--2---:R-:W-:Y:S01]  /*3360*/  @!P6 FMUL R70, R70, R70 ;  /* 0x000000464646e220 */ /* 0x004fe20000400000 */
[----:B------:R-:W-:Y:S01]  /*3370*/  FSETP.GEU.AND P6, PT, R71, -126, PT ;  /* 0xc2fc00004700780b */ /* 0x000fe20003fce000 */
[----:B-1----:R-:W-:Y:S01]  /*3380*/  FADD R30, R32, R61 ;  /* 0x0000003d201e7221 */ /* 0x002fe20000000000 */
[----:B------:R-:W-:Y:S01]  /*3390*/  LOP3.LUT R23, R23, UR7, RZ, 0x3c, !PT ;  /* 0x0000000717177c12 */ /* 0x000fe2000f8e3cff */
[----:B------:R-:W-:Y:S01]  /*33a0*/  FADD R50, R39, R70 ;  /* 0x0000004627327221 */ /* 0x000fe20000000000 */
[----:B------:R-:W-:Y:S01]  /*33b0*/  F2FP.BF16.F32.PACK_AB R32, R29, R32 ;  /* 0x000000201d20723e */ /* 0x000fe200000010ff */
[----:B------:R-:W-:Y:S01]  /*33c0*/  @!P2 FMUL R79, R79, 0.5 ;  /* 0x3f0000004f4fa820 */ /* 0x000fe20000400000 */
[----:B------:R-:W1:Y:S01]  /*33d0*/  MUFU.EX2 R83, R83 ;  /* 0x0000005300537308 */ /* 0x000e620000000800 */
[----:B---3--:R-:W-:Y:S01]  /*33e0*/  @!P1 FMUL R82, R82, R82 ;  /* 0x0000005252529220 */ /* 0x008fe20000400000 */
[----:B------:R-:W-:Y:S01]  /*33f0*/  FSETP.GEU.AND P1, PT, R78, -126, PT ;  /* 0xc2fc00004e00780b */ /* 0x000fe20003f2e000 */
[----:B----4-:R-:W-:Y:S01]  /*3400*/  FADD R26, R28, R53 ;  /* 0x000000351c1a7221 */ /* 0x010fe20000000000 */
[----:B------:R-:W-:-:S02]  /*3410*/  F2FP.BF16.F32.PACK_AB R29, R88, R39 ;  /* 0x00000027581d723e */ /* 0x000fc400000010ff */
[----:B------:R-:W-:Y:S01]  /*3420*/  F2FP.BF16.F32.PACK_AB R28, R21, R28 ;  /* 0x0000001c151c723e */ /* 0x000fe200000010ff */
[----:B------:R-:W-:Y:S01]  /*3430*/  @!P6 FMUL R71, R71, 0.5 ;  /* 0x3f0000004747e820 */ /* 0x000fe20000400000 */
[----:B------:R2:W3:Y:S01]  /*3440*/  MUFU.EX2 R74, R11 ;  /* 0x0000000b004a7308 */ /* 0x0004e20000000800 */
[----:B-----5:R-:W-:Y:S01]  /*3450*/  @!P4 FMUL R98, R98, R98 ;  /* 0x000000626262c220 */ /* 0x020fe20000400000 */
[----:B------:R-:W-:Y:S01]  /*3460*/  FSETP.GEU.AND P4, PT, R55, -126, PT ;  /* 0xc2fc00003700780b */ /* 0x000fe20003f8e000 */
[----:B------:R-:W-:Y:S01]  /*3470*/  FADD R87, R26, R81 ;  /* 0x000000511a577221 */ /* 0x000fe20000000000 */
[----:B------:R-:W-:Y:S01]  /*3480*/  FADD R26, R12, R49 ;  /* 0x000000310c1a7221 */ /* 0x000fe20000000000 */
[----:B------:R-:W-:Y:S01]  /*3490*/  FADD R81, R20, R65 ;  /* 0x0000004114517221 */ /* 0x000fe20000000000 */
[----:B------:R-:W-:Y:S01]  /*34a0*/  FADD R93, R73, R98 ;  /* 0x00000062495d7221 */ /* 0x000fe20000000000 */
[----:B------:R-:W-:Y:S01]  /*34b0*/  @!P1 FMUL R78, R78, 0.5 ;  /* 0x3f0000004e4e9820 */ /* 0x000fe20000400000 */
[----:B------:R-:W4:Y:S01]  /*34c0*/  MUFU.EX2 R71, R71 ;  /* 0x0000004700477308 */ /* 0x000f220000000800 */
[----:B-1----:R-:W-:Y:S01]  /*34d0*/  @!P5 FMUL R83, R83, R83 ;  /* 0x000000535353d220 */ /* 0x002fe20000400000 */
[----:B------:R-:W-:Y:S01]  /*34e0*/  FSETP.GEU.AND P5, PT, R3, -126, PT ;  /* 0xc2fc00000300780b */ /* 0x000fe20003fae000 */
[----:B--2---:R-:W-:Y:S01]  /*34f0*/  FADD R11, R24, R45 ;  /* 0x0000002d180b7221 */ /* 0x004fe20000000000 */
[----:B------:R-:W-:Y:S01]  /*3500*/  FADD R46, R26, R81 ;  /* 0x000000511a2e7221 */ /* 0x000fe20000000000 */
[----:B------:R-:W-:Y:S01]  /*3510*/  FADD R26, R14, R57 ;  /* 0x000000390e1a7221 */ /* 0x000fe20000000000 */
[----:B------:R-:W-:Y:S01]  /*3520*/  FADD R81, R40, R27 ;  /* 0x0000001b28517221 */ /* 0x000fe20000000000 */
[----:B------:R-:W-:Y:S01]  /*3530*/  @!P4 FMUL R55, R55, 0.5 ;  /* 0x3f0000003737c820 */ /* 0x000fe20000400000 */
[----:B------:R-:W1:Y:S01]  /*3540*/  MUFU.EX2 R78, R78 ;  /* 0x0000004e004e7308 */ /* 0x000e620000000800 */
[----:B------:R-:W-:Y:S01]  /*3550*/  FADD R38, R11, R30 ;  /* 0x0000001e0b267221 */ /* 0x000fe20000000000 */
[----:B------:R-:W-:Y:S01]  /*3560*/  FADD R11, R13, R44 ;  /* 0x0000002c0d0b7221 */ /* 0x000fe20000000000 */
[----:B------:R-:W-:Y:S01]  /*3570*/  FADD R30, R21, R52 ;  /* 0x00000034151e7221 */ /* 0x000fe20000000000 */
[----:B------:R-:W-:Y:S01]  /*3580*/  FADD R81, R26, R81 ;  /* 0x000000511a517221 */ /* 0x000fe20000000000 */
[----:B------:R-:W-:Y:S01]  /*3590*/  FADD R26, R31, R62 ;  /* 0x0000003e1f1a7221 */ /* 0x000fe20000000000 */
[----:B------:R-:W-:Y:S01]  /*35a0*/  FADD R42, R11, R34 ;  /* 0x000000220b2a7221 */ /* 0x000fe20000000000 */
[----:B------:R-:W-:Y:S01]  /*35b0*/  @!P5 FMUL R3, R3, 0.5 ;  /* 0x3f0000000303d820 */ /* 0x000fe20000400000 */
[----:B------:R-:W2:Y:S01]  /*35c0*/  MUFU.EX2 R79, R79 ;  /* 0x0000004f004f7308 */ /* 0x000ea20000000800 */
[----:B------:R-:W-:Y:S01]  /*35d0*/  FADD R89, R30, R85 ;  /* 0x000000551e597221 */ /* 0x000fe20000000000 */
[----:B------:R-:W-:Y:S01]  /*35e0*/  FADD R11, R15, R48 ;  /* 0x000000300f0b7221 */ /* 0x000fe20000000000 */
[----:B------:R-:W-:Y:S01]  /*35f0*/  FADD R34, R33, R68 ;  /* 0x0000004421227221 */ /* 0x000fe20000000000 */
[----:B------:R-:W-:Y:S01]  /*3600*/  FADD R30, R25, R60 ;  /* 0x0000003c191e7221 */ /* 0x000fe20000000000 */
[----:B------:R-:W-:Y:S01]  /*3610*/  FADD R85, R41, R76 ;  /* 0x0000004c29557221 */ /* 0x000fe20000000000 */
[----:B------:R-:W-:Y:S01]  /*3620*/  FADD R95, R58, R83 ;  /* 0x000000533a5f7221 */ /* 0x000fe20000000000 */
[----:B------:R-:W-:Y:S01]  /*3630*/  FADD R11, R11, R34 ;  /* 0x000000220b0b7221 */ /* 0x000fe20000000000 */
[----:B------:R-:W5:Y:S01]  /*3640*/  MUFU.EX2 R55, R55 ;  /* 0x0000003700377308 */ /* 0x000f620000000800 */
[----:B------:R-:W-:Y:S01]  /*3650*/  FADD R30, R30, R85 ;  /* 0x000000551e1e7221 */ /* 0x000fe20000000000 */
[----:B------:R-:W-:Y:S01]  /*3660*/  FADD R85, R47, R82 ;  /* 0x000000522f557221 */ /* 0x000fe20000000000 */
[----:B------:R-:W-:Y:S01]  /*3670*/  FADD R34, R80, R63 ;  /* 0x0000003f50227221 */ /* 0x000fe20000000000 */
[----:B---3--:R-:W-:Y:S01]  /*3680*/  @!P3 FMUL R74, R74, R74 ;  /* 0x0000004a4a4ab220 */ /* 0x008fe20000400000 */
[----:B----4-:R-:W-:Y:S01]  /*3690*/  @!P6 FMUL R71, R71, R71 ;  /* 0x000000474747e220 */ /* 0x010fe20000400000 */
[----:B-1----:R-:W-:Y:S01]  /*36a0*/  @!P1 FMUL R78, R78, R78 ;  /* 0x0000004e4e4e9220 */ /* 0x002fe20000400000 */
[----:B------:R-:W-:Y:S01]  /*36b0*/  FADD R86, R26, R85 ;  /* 0x000000551a567221 */ /* 0x000fe20000000000 */
[----:B------:R1:W3:Y:S01]  /*36c0*/  MUFU.EX2 R56, R3 ;  /* 0x0000000300387308 */ /* 0x0002e20000000800 */
[----:B--2---:R-:W-:Y:S01]  /*36d0*/  @!P2 FMUL R79, R79, R79 ;  /* 0x0000004f4f4fa220 */ /* 0x004fe20000400000 */
[----:B------:R-:W-:Y:S01]  /*36e0*/  FADD R99, R50, R93 ;  /* 0x0000005d32637221 */ /* 0x000fe20000000000 */
[----:B------:R-:W-:Y:S01]  /*36f0*/  FADD R97, R34, R91 ;  /* 0x0000005b22617221 */ /* 0x000fe20000000000 */
[----:B------:R-:W-:Y:S01]  /*3700*/  FADD R100, R54, R95 ;  /* 0x0000005f36647221 */ /* 0x000fe20000000000 */
[----:B------:R-:W-:Y:S01]  /*3710*/  FADD R54, R51, R78 ;  /* 0x0000004e33367221 */ /* 0x000fe20000000000 */
[----:B------:R-:W-:Y:S01]  /*3720*/  FADD R34, R43, R74 ;  /* 0x0000004a2b227221 */ /* 0x000fe20000000000 */
[----:B------:R-:W-:Y:S01]  /*3730*/  FADD R26, R84, R67 ;  /* 0x00000043541a7221 */ /* 0x000fe20000000000 */
[----:B------:R-:W-:Y:S01]  /*3740*/  FADD R85, R94, R79 ;  /* 0x0000004f5e557221 */ /* 0x000fe20000000000 */
[----:B-----5:R-:W-:Y:S01]  /*3750*/  @!P4 FMUL R55, R55, R55 ;  /* 0x000000373737c220 */ /* 0x020fe20000400000 */
[----:B-1----:R-:W-:Y:S01]  /*3760*/  FADD R3, R35, R66 ;  /* 0x0000004223037221 */ /* 0x002fe20000000000 */
[----:B------:R-:W-:Y:S01]  /*3770*/  FADD R50, R90, R71 ;  /* 0x000000475a327221 */ /* 0x000fe20000000000 */
[----:B------:R-:W-:Y:S01]  /*3780*/  FADD R26, R26, R85 ;  /* 0x000000551a1a7221 */ /* 0x000fe20000000000 */
[----:B------:R-:W-:Y:S01]  /*3790*/  FADD R91, R96, R55 ;  /* 0x00000037605b7221 */ /* 0x000fe20000000000 */
[----:B------:R-:W-:Y:S01]  /*37a0*/  FADD R3, R3, R54 ;  /* 0x0000003603037221 */ /* 0x000fe20000000000 */
[----:B------:R-:W-:Y:S01]  /*37b0*/  FADD R38, R38, R87 ;  /* 0x0000005726267221 */ /* 0x000fe20000000000 */
[----:B------:R-:W-:Y:S01]  /*37c0*/  FADD R42, R42, R89 ;  /* 0x000000592a2a7221 */ /* 0x000fe20000000000 */
[----:B---3--:R-:W-:Y:S01]  /*37d0*/  @!P5 FMUL R56, R56, R56 ;  /* 0x000000383838d220 */ /* 0x008fe20000400000 */
[----:B------:R-:W-:Y:S01]  /*37e0*/  FADD R34, R34, R91 ;  /* 0x0000005b22227221 */ /* 0x000fe20000000000 */
        /* <DEDUP_REMOVED lines=9> */
[----:B------:R-:W-:Y:S01]  /*3880*/  MOV R30, UR42 ;  /* 0x0000002a001e7c02 */ /* 0x000fe20008000f00 */
[----:B------:R-:W-:Y:S01]  /*3890*/  FADD R26, R26, R93 ;  /* 0x0000005d1a1a7221 */ /* 0x000fe20000000000 */
[----:B------:R-:W-:Y:S01]  /*38a0*/  FADD R3, R86, R3 ;  /* 0x0000000356037221 */ /* 0x000fe20000000000 */
[----:B------:R-:W-:Y:S01]  /*38b0*/  FADD R11, R38, R11 ;  /* 0x0000000b260b7221 */ /* 0x000fe20000000000 */
[----:B------:R1:W-:Y:S01]  /*38c0*/  SYNCS.ARRIVE.TRANS64.A1T0 RZ, [R30+UR40], RZ ;  /* 0x000000ff1eff79a7 */ /* 0x0003e20008100028 */
[----:B------:R-:W-:Y:S01]  /*38d0*/  FADD R26, R97, R26 ;  /* 0x0000001a611a7221 */ /* 0x000fe20000000000 */
[----:B------:R-:W-:-:S02]  /*38e0*/  F2FP.BF16.F32.PACK_AB R38, R41, R40 ;  /* 0x000000282926723e */ /* 0x000fc400000010ff */
[----:B------:R-:W-:Y:S01]  /*38f0*/  F2FP.BF16.F32.PACK_AB R54, R76, R27 ;  /* 0x0000001b4c36723e */ /* 0x000fe200000010ff */
[----:B------:R-:W-:Y:S01]  /*3900*/  FADD R3, R3, R26 ;  /* 0x0000001a03037221 */ /* 0x000fe20000000000 */
[----:B------:R-:W-:Y:S02]  /*3910*/  F2FP.BF16.F32.PACK_AB R34, R33, R20 ;  /* 0x000000142122723e */ /* 0x000fe400000010ff */
[----:B-1----:R-:W-:Y:S02]  /*3920*/  F2FP.BF16.F32.PACK_AB R30, R25, R14 ;  /* 0x0000000e191e723e */ /* 0x002fe400000010ff */
[----:B------:R-:W-:Y:S02]  /*3930*/  F2FP.BF16.F32.PACK_AB R40, R44, R45 ;  /* 0x0000002d2c28723e */ /* 0x000fe400000010ff */
[----:B------:R-:W-:Y:S02]  /*3940*/  F2FP.BF16.F32.PACK_AB R25, R80, R31 ;  /* 0x0000001f5019723e */ /* 0x000fe400000010ff */
[----:B------:R-:W-:-:S02]  /*3950*/  F2FP.BF16.F32.PACK_AB R27, R84, R35 ;  /* 0x00000023541b723e */ /* 0x000fc400000010ff */
[----:B------:R-:W-:Y:S02]  /*3960*/  F2FP.BF16.F32.PACK_AB R42, R48, R49 ;  /* 0x00000031302a723e */ /* 0x000fe400000010ff */
[----:B------:R-:W-:Y:S02]  /*3970*/  F2FP.BF16.F32.PACK_AB R44, R52, R53 ;  /* 0x00000035342c723e */ /* 0x000fe400000010ff */
[----:B------:R-:W-:Y:S02]  /*3980*/  F2FP.BF16.F32.PACK_AB R31, R90, R43 ;  /* 0x0000002b5a1f723e */ /* 0x000fe400000010ff */
        /* <DEDUP_REMOVED lines=15> */
[----:B------:R-:W-:Y:S01]  /*3a80*/  F2FP.BF16.F32.PACK_AB R53, R83, R98 ;  /* 0x000000625335723e */ /* 0x000fe200000010ff */
[----:B------:R-:W-:Y:S06]  /*3a90*/  @!P0 BRA `(.L_x_21) ;  /* 0x0000000000048947 */ /* 0x000fec0003800000 */
[----:B------:R-:W-:Y:S01]  /*3aa0*/  BPT.TRAP 0x1 ;  /* 0x000000040000795c */ /* 0x000fe20000300000 */
.L_x_21:
[----:B------:R-:W-:Y:S01]  /*3ab0*/  ULEA UR7, UR6, UR4, 0x3 ;  /* 0x0000000406077291 */ /* 0x000fe2000f8e183f */
[----:B------:R-:W-:-:S08]  /*3ac0*/  SHF.L.U32 R12, R23, 0x1f, RZ ;  /* 0x0000001f170c7819 */ /* 0x000fd000000006ff */
[----:B------:R-:W1:Y:S02]  /*3ad0*/  SYNCS.PHASECHK.TRANS64.TRYWAIT P1, [UR7+0x58400], R12 ;  /* 0x0584000cff0075a7 */ /* 0x000e640008020147 */
[----:B-1----:R-:W-:Y:S05]  /*3ae0*/  @!P1 BRA `(.L_x_22) ;  /* 0x000000a800e09947 */ /* 0x002fea0003800000 */
.L_x_122:
[----:B------:R-:W-:Y:S01]  /*3af0*/  UIMAD UR7, UR6, 0xe00, UR5 ;  /* 0x00000e00060778a4 */ /* 0x000fe2000f8e0205 */
[----:B------:R-:W-:Y:S01]  /*3b00*/  WARPGROUP.ARRIVE ;  /* 0x00000000000079c5 */ /* 0x000fe20000000000 */
[----:B------:R-:W-:Y:S01]  /*3b10*/  UMOV UR11, 0x80000020 ;  /* 0x80000020000b7882 */ /* 0x000fe20000000000 */
[----:B------:R-:W-:Y:S01]  /*3b20*/  F2FP.BF16.F32.PACK_AB R55, R56, R55 ;  /* 0x000000373837723e */ /* 0x000fe200000010ff */
[----:B------:R-:W-:Y:S02]  /*3b30*/  UIADD3 UR18, UR7, 0x200, URZ ;  /* 0x0000020007127890 */ /* 0x000fe4000fffe03f */
[----:B------:R-:W-:Y:S02]  /*3b40*/  UIADD3 UR19, UR7, 0x400, URZ ;  /* 0x0000040007137890 */ /* 0x000fe4000fffe03f */
[----:B------:R-:W-:Y:S01]  /*3b50*/  UMOV UR10, UR7 ;  /* 0x00000007000a7c82 */ /* 0x000fe20008000000 */
[----:B------:R-:W-:Y:S01]  /*3b60*/  UIADD3 UR15, UR7, 0x600, URZ ;  /* 0x00000600070f7890 */ /* 0x000fe2000fffe03f */
[----:B------:R-:W-:Y:S01]  /*3b70*/  HGMMA.64x32x16.F32.BF16 R184, R24, gdesc[UR8].tnspB, RZ, !UPT, gsb0 ;  /* 0x4060000818b87df0 */ /* 0x000fe2000c0018ff */
[----:B------:R-:W-:Y:S01]  /*3b80*/  UMOV UR10, UR18 ;  /* 0x00000012000a7c82 */ /* 0x000fe20008000000 */
[----:B------:R-:W-:Y:S01]  /*3b90*/  UMOV UR11, 0x80000020 ;  /* 0x80000020000b7882 */ /* 0x000fe20000000000 */
[----:B------:R-:W-:-:S02]  /*3ba0*/  UIADD3 UR14, UR7, 0x800, URZ ;  /* 0x00000800070e7890 */ /* 0x000fc4000fffe03f */
[----:B------:R-:W-:Y:S01]  /*3bb0*/  UIADD3 UR18, UR7, 0xa00, URZ ;  /* 0x00000a0007127890 */ /* 0x000fe2000fffe03f */
[----:B------:R-:W-:Y:S02]  /*3bc0*/  WARPGROUP.DEPBAR.LE gsb0, 0x0 ;  /* 0x00008000000079c5 */ /* 0x000fe40000010000 */
[----:B------:R-:W-:-:S06]  /*3bd0*/  WARPGROUP.ARRIVE ;  /* 0x00000000000079c5 */ /* 0x000fcc0000000000 */
[----:B------:R-:W-:Y:S01]  /*3be0*/  HGMMA.64x32x16.F32.BF16 R168, R24, gdesc[UR8].tnspB, RZ, !UPT, gsb0 ;  /* 0x4060000818a87df0 */ /* 0x000fe2000c0018ff */
[----:B------:R-:W-:Y:S01]  /*3bf0*/  UMOV UR10, UR19 ;  /* 0x00000013000a7c82 */ /* 0x000fe20008000000 */
[----:B------:R-:W-:Y:S01]  /*3c00*/  UMOV UR11, 0x80000020 ;  /* 0x80000020000b7882 */ /* 0x000fe20000000000 */
        /* <DEDUP_REMOVED lines=28> */
[----:B------:R-:W-:Y:S01]  /*3dd0*/  UIADD3 UR10, UR7, 0x40, URZ ;  /* 0x00000040070a7890 */ /* 0x000fe2000fffe03f */
[----:B------:R-:W-:Y:S01]  /*3de0*/  UMOV UR11, 0x80000020 ;  /* 0x80000020000b7882 */ /* 0x000fe20000000000 */
[----:B------:R-:W-:Y:S02]  /*3df0*/  WARPGROUP.DEPBAR.LE gsb0, 0x0 ;  /* 0x00008000000079c5 */ /* 0x000fe40000010000 */
[----:B------:R-:W-:-:S06]  /*3e00*/  WARPGROUP.ARRIVE ;  /* 0x00000000000079c5 */ /* 0x000fcc0000000000 */
[----:B------:R-:W-:Y:S01]  /*3e10*/  HGMMA.64x32x16.F32.BF16 R184, R28, gdesc[UR8].tnspB, R184, gsb0 ;  /* 0x406000081cb87df0 */ /* 0x000fe200080018b8 */
[----:B------:R-:W-:Y:S01]  /*3e20*/  UMOV UR10, UR18 ;  /* 0x00000012000a7c82 */ /* 0x000fe20008000000 */
[----:B------:R-:W-:Y:S01]  /*3e30*/  UMOV UR11, 0x80000020 ;  /* 0x80000020000b7882 */ /* 0x000fe20000000000 */
[----:B------:R-:W-:Y:S01]  /*3e40*/  UIADD3 UR18, UR7, 0xa40, URZ ;  /* 0x00000a4007127890 */ /* 0x000fe2000fffe03f */
        /* <DEDUP_REMOVED lines=245> */
[----:B------:R-:W-:Y:S02]  /*4da0*/  UIADD3 UR18, UR7, 0xbc0, URZ ;  /* 0x00000bc007127890 */ /* 0x000fe4000fffe03f */
[----:B------:R-:W-:Y:S01]  /*4db0*/  UIADD3 UR7, UR7, 0xdc0, URZ ;  /* 0x00000dc007077890 */ /* 0x000fe2000fffe03f */
[----:B------:R-:W-:Y:S02]  /*4dc0*/  WARPGROUP.DEPBAR.LE gsb0, 0x0 ;  /* 0x00008000000079c5 */ /* 0x000fe40000010000 */
[----:B------:R-:W-:-:S06]  /*4dd0*/  WARPGROUP.ARRIVE ;  /* 0x00000000000079c5 */ /* 0x000fcc0000000000 */
[----:B------:R-:W-:Y:S01]  /*4de0*/  HGMMA.64x32x16.F32.BF16 R168, R52, gdesc[UR8].tnspB, R168, gsb0 ;  /* 0x4060000834a87df0 */ /* 0x000fe200080018a8 */
[----:B------:R-:W-:Y:S01]  /*4df0*/  UMOV UR10, UR19 ;  /* 0x00000013000a7c82 */ /* 0x000fe20008000000 */
[----:B------:R-:W-:Y:S01]  /*4e00*/  UMOV UR11, 0x80000020 ;  /* 0x80000020000b7882 */ /* 0x000fe20000000000 */
        /* <DEDUP_REMOVED lines=22> */
[----:B------:R-:W-:Y:S03]  /*4f70*/  HGMMA.64x32x16.F32.BF16 R88, R52, gdesc[UR8].tnspB, R88, gsb0 ;  /* 0x4060000834587df0 */ /* 0x000fe60008001858 */
[----:B------:R-:W-:Y:S02]  /*4f80*/  WARPGROUP.DEPBAR.LE gsb0, 0x0 ;  /* 0x00008000000079c5 */ /* 0x000fe40000010000 */
[----:B------:R-:W-:Y:S05]  /*4f90*/  @!P0 BRA `(.L_x_23) ;  /* 0x0000000000048947 */ /* 0x000fea0003800000 */
[----:B------:R-:W-:Y:S01]  /*4fa0*/  BPT.TRAP 0x1 ;  /* 0x000000040000795c */ /* 0x000fe20000300000 */
.L_x_23:
[----:B------:R-:W-:Y:S01]  /*4fb0*/  R2UR UR7, R18 ;  /* 0x00000000120772ca */ /* 0x000fe200000e0000 */
[----:B------:R-:W-:-:S04]  /*4fc0*/  UIADD3 UR41, UR41, 0x58428, URZ ;  /* 0x0005842829297890 */ /* 0x000fc8000fffe03f */
[----:B------:R-:W-:-:S08]  /*4fd0*/  UPRMT UR41, URZ, 0x654, UR41 ;  /* 0x000006543f297896 */ /* 0x000fd00008000029 */
[----:B------:R-:W-:Y:S01]  /*4fe0*/  UISETP.GT.U32.AND UP0, UPT, UR7, 0x1, UPT ;  /* 0x000000010700788c */ /* 0x000fe2000bf04070 */
[----:B------:R-:W-:Y:S05]  /*4ff0*/  SYNCS.ARRIVE.TRANS64.RED.A1T0 RZ, [UR41], RZ ;  /* 0x000000ffffff79a7 */ /* 0x000fea0008100429 */
[----:B------:R-:W-:-:S13]  /*5000*/  PLOP3.LUT P1, PT, PT, PT, UP0, 0x80, 0x0 ;  /* 0x000000000000781c */ /* 0x000fda0003f2f008 */
[----:B------:R-:W-:Y:S05]  /*5010*/  @P1 BRA `(.L_x_24) ;  /* 0x0000000000041947 */ /* 0x000fea0003800000 */
[----:B------:R-:W-:Y:S01]  /*5020*/  BPT.TRAP 0x1 ;  /* 0x000000040000795c */ /* 0x000fe20000300000 */
.L_x_24:
[----:B-1----:R-:W1:Y:S01]  /*5030*/  LDC R12, c[0x0][0x28c] ;  /* 0x0000a300ff0c7b82 */ /* 0x002e620000000800 */
[----:B------:R-:W-:-:S04]  /*5040*/  UIADD3 UR45, UR6, 0x1, URZ ;  /* 0x00000001062d7890 */ /* 0x000fc8000fffe03f */
[----:B------:R-:W-:-:S04]  /*5050*/  UISETP.NE.AND UP0, UPT, UR45, 0x5, UPT ;  /* 0x000000052d00788c */ /* 0x000fc8000bf05270 */
[----:B------:R-:W-:Y:S02]  /*5060*/  USEL UR7, URZ, 0x1, UP0 ;  /* 0x000000013f077887 */ /* 0x000fe40008000000 */
[----:B------:R-:W-:-:S04]  /*5070*/  USEL UR45, UR45, URZ, UP0 ;  /* 0x0000003f2d2d7287 */ /* 0x000fc80008000000 */
[----:B------:R-:W-:Y:S02]  /*5080*/  LOP3.LUT R23, R23, UR7, RZ, 0x3c, !PT ;  /* 0x0000000717177c12 */ /* 0x000fe4000f8e3cff */
[----:B-1----:R-:W-:-:S13]  /*5090*/  ISETP.GE.AND P2, PT, R12, 0x81, PT ;  /* 0x000000810c00780c */ /* 0x002fda0003f46270 */
[----:B------:R-:W-:Y:S05]  /*50a0*/  @!P2 BRA `(.L_x_25) ;  /* 0x00000044001ca947 */ /* 0x000fea0003800000 */
[----:B------:R-:W-:Y:S01]  /*50b0*/  IADD3 R12, R12, 0x7f, RZ ;  /* 0x0000007f0c0c7810 */ /* 0x000fe20007ffe0ff */
[----:B------:R-:W-:Y:S01]  /*50c0*/  ULDC UR7, c[0x0][0x604] ;  /* 0x0001810000077ab9 */ /* 0x000fe20000000800 */
[----:B------:R-:W-:Y:S02]  /*50d0*/  MOV R15, R10 ;  /* 0x0000000a000f7202 */ /* 0x000fe40000000f00 */
[----:B------:R-:W-:-:S04]  /*50e0*/  SHF.R.S32.HI R13, RZ, 0x1f, R12 ;  /* 0x0000001fff0d7819 */ /* 0x000fc8000001140c */
[----:B------:R-:W-:Y:S02]  /*50f0*/  LEA.HI R12, R13, R12, RZ, 0x7 ;  /* 0x0000000c0d0c7211 */ /* 0x000fe400078f38ff */
[----:B------:R-:W-:Y:S02]  /*5100*/  MOV R13, R0 ;  /* 0x00000000000d7202 */ /* 0x000fe40000000f00 */
[----:B------:R-:W-:-:S07]  /*5110*/  SHF.R.S32.HI R12, RZ, 0x7, R12 ;  /* 0x00000007ff0c7819 */ /* 0x000fce000001140c */
.L_x_36:
[----:B-1----:R-:W-:Y:S05]  /*5120*/  @!P0 BRA `(.L_x_26) ;  /* 0x0000000000048947 */ /* 0x002fea0003800000 */
[----:B------:R-:W-:Y:S01]  /*5130*/  BPT.TRAP 0x1 ;  /* 0x000000040000795c */ /* 0x000fe20000300000 */
.L_x_26:
[----:B------:R-:W1:Y:S01]  /*5140*/  S2UR UR10, SR_CgaCtaId ;  /* 0x00000000000a79c3 */ /* 0x000e620000008800 */
[----:B------:R-:W-:Y:S01]  /*5150*/  UMOV UR4, 0x400 ;  /* 0x0000040000047882 */ /* 0x000fe20000000000 */
[----:B------:R-:W-:Y:S01]  /*5160*/  SHF.L.U32 R0, R23, 0x1f, RZ ;  /* 0x0000001f17007819 */ /* 0x000fe200000006ff */
[----:B-1----:R-:W-:-:S04]  /*5170*/  ULEA UR4, UR10, UR4, 0x18 ;  /* 0x000000040a047291 */ /* 0x002fc8000f8ec03f */
[----:B------:R-:W-:-:S09]  /*5180*/  ULEA UR10, UR45, UR4, 0x3 ;  /* 0x000000042d0a7291 */ /* 0x000fd2000f8e183f */
[----:B------:R-:W1:Y:S02]  /*5190*/  SYNCS.PHASECHK.TRANS64.TRYWAIT P2, [UR10+0x58400], R0 ;  /* 0x05840000ff0075a7 */ /* 0x000e64000804014a */
[----:B-1----:R-:W-:Y:S05]  /*51a0*/  @!P2 BRA `(.L_x_27) ;  /* 0x000000940048a947 */ /* 0x002fea0003800000 */
.L_x_123:
[----:B------:R-:W-:Y:S01]  /*51b0*/  R2UR UR40, R8 ;  /* 0x00000000082872ca */ /* 0x000fe200000e0000 */
[----:B------:R-:W-:Y:S01]  /*51c0*/  UIMAD UR10, UR45, 0xe00, UR46 ;  /* 0x00000e002d0a78a4 */ /* 0x000fe2000f8e022e */
[----:B------:R-:W-:Y:S01]  /*51d0*/  R2UR UR41, R9 ;  /* 0x00000000092972ca */ /* 0x000fe200000e0000 */
[----:B------:R-:W-:Y:S01]  /*51e0*/  WARPGROUP.ARRIVE ;  /* 0x00000000000079c5 */ /* 0x000fe20000000000 */
[----:B------:R-:W-:Y:S01]  /*51f0*/  UMOV UR43, 0x80000020 ;  /* 0x80000020002b7882 */ /* 0x000fe20000000000 */
[----:B------:R-:W-:Y:S01]  /*5200*/  UIADD3 UR14, UR10, 0x600, URZ ;  /* 0x000006000a0e7890 */ /* 0x000fe2000fffe03f */
[----:B------:R-:W-:Y:S02]  /*5210*/  UMOV UR15, 0x80000020 ;  /* 0x80000020000f7882 */ /* 0x000fe40000000000 */
[----:B------:R-:W-:Y:S01]  /*5220*/  UMOV UR42, UR10 ;  /* 0x0000000a002a7c82 */ /* 0x000fe20008000000 */
[----:B------:R-:W-:Y:S01]  /*5230*/  UIADD3 UR18, UR10, 0x602, URZ ;  /* 0x000006020a127890 */ /* 0x000fe2000fffe03f */
[----:B------:R-:W-:Y:S01]  /*5240*/  UMOV UR19, 0x80000020 ;  /* 0x8000002000137882 */ /* 0x000fe20000000000 */
[----:B------:R-:W-:Y:S01]  /*5250*/  UIADD3 UR22, UR10, 0x800, URZ ;  /* 0x000008000a167890 */ /* 0x000fe2000fffe03f */
[----:B------:R-:W-:-:S03]  /*5260*/  UMOV UR23, 0x80000020 ;  /* 0x8000002000177882 */ /* 0x000fc60000000000 */
[----:B------:R-:W-:Y:S01]  /*5270*/  HGMMA.64x128x16.F32.BF16 R24, gdesc[UR40], RZ, !UPT, gsb0 ;  /* 0x01e00000281879f0 */ /* 0x000fe2000c0018ff */
[----:B------:R-:W-:Y:S01]  /*5280*/  R2UR UR40, R6 ;  /* 0x00000000062872ca */ /* 0x000fe200000e0000 */
[----:B------:R-:W-:Y:S01]  /*5290*/  UIADD3 UR42, UR10, 0x2, URZ ;  /* 0x000000020a2a7890 */ /* 0x000fe2000fffe03f */
[----:B------:R-:W-:Y:S01]  /*52a0*/  R2UR UR41, R7 ;  /* 0x00000000072972ca */ /* 0x000fe200000e0000 */
[----:B------:R-:W-:Y:S01]  /*52b0*/  UMOV UR43, 0x80000020 ;  /* 0x80000020002b7882 */ /* 0x000fe20000000000 */
[----:B------:R-:W-:Y:S01]  /*52c0*/  UIADD3 UR26, UR10, 0x802, URZ ;  /* 0x000008020a1a7890 */ /* 0x000fe2000fffe03f */
[----:B------:R-:W-:Y:S01]  /*52d0*/  UMOV UR27, 0x80000020 ;  /* 0x80000020001b7882 */ /* 0x000fe20000000000 */
[----:B------:R-:W-:Y:S01]  /*52e0*/  UIADD3 UR30, UR10, 0xa00, URZ ;  /* 0x00000a000a1e7890 */ /* 0x000fe2000fffe03f */
[----:B------:R-:W-:Y:S01]  /*52f0*/  UMOV UR31, 0x80000020 ;  /* 0x80000020001f7882 */ /* 0x000fe20000000000 */
[----:B------:R-:W-:Y:S01]  /*5300*/  UIADD3 UR34, UR10, 0xa02, URZ ;  /* 0x00000a020a227890 */ /* 0x000fe2000fffe03f */
[----:B------:R-:W-:Y:S01]  /*5310*/  UMOV UR35, 0x80000020 ;  /* 0x8000002000237882 */ /* 0x000fe20000000000 */
[----:B------:R-:W-:Y:S01]  /*5320*/  UIADD3 UR38, UR10, 0xc00, URZ ;  /* 0x00000c000a267890 */ /* 0x000fe2000fffe03f */
[----:B------:R-:W-:Y:S01]  /*5330*/  UMOV UR39, 0x80000020 ;  /* 0x8000002000277882 */ /* 0x000fe20000000000 */
[----:B------:R-:W-:-:S02]  /*5340*/  WARPGROUP.DEPBAR.LE gsb0, 0x0 ;  /* 0x00008000000079c5 */ /* 0x000fc40000010000 */
[----:B------:R-:W-:-:S06]  /*5350*/  WARPGROUP.ARRIVE ;  /* 0x00000000000079c5 */ /* 0x000fcc0000000000 */
[----:B------:R-:W-:Y:S01]  /*5360*/  HGMMA.64x128x16.F32.BF16 R24, gdesc[UR40], R24, gsb0 ;  /* 0x01e00000281879f0 */ /* 0x000fe20008001818 */
[----:B------:R-:W-:Y:S01]  /*5370*/  R2UR UR40, R4 ;  /* 0x00000000042872ca */ /* 0x000fe200000e0000 */
[----:B------:R-:W-:Y:S01]  /*5380*/  UIADD3 UR42, UR10, 0x200, URZ ;  /* 0x000002000a2a7890 */ /* 0x000fe2000fffe03f */
[----:B------:R-:W-:Y:S01]  /*5390*/  R2UR UR41, R5 ;  /* 0x00000000052972ca */ /* 0x000fe200000e0000 */
[----:B------:R-:W-:Y:S01]  /*53a0*/  UMOV UR43, 0x80000020 ;  /* 0x80000020002b7882 */ /* 0x000fe20000000000 */
[----:B------:R-:W-:Y:S02]  /*53b0*/  WARPGROUP.DEPBAR.LE gsb0, 0x0 ;  /* 0x00008000000079c5 */ /* 0x000fe40000010000 */
[----:B------:R-:W-:-:S09]  /*53c0*/  WARPGROUP.ARRIVE ;  /* 0x00000000000079c5 */ /* 0x000fd20000000000 */
[----:B------:R-:W-:Y:S01]  /*53d0*/  HGMMA.64x128x16.F32.BF16 R24, gdesc[UR40], R24, gsb0 ;  /* 0x01e00000281879f0 */ /* 0x000fe20008001818 */
[----:B------:R-:W-:Y:S01]  /*53e0*/  UIADD3 UR42, UR10, 0x202, URZ ;  /* 0x000002020a2a7890 */ /* 0x000fe2000fffe03f */
[----:B------:R-:W-:Y:S01]  /*53f0*/  UMOV UR40, UR56 ;  /* 0x0000003800287c82 */ /* 0x000fe20008000000 */
[----:B------:R-:W-:Y:S01]  /*5400*/  UMOV UR41, UR57 ;  /* 0x0000003900297c82 */ /* 0x000fe20008000000 */
[----:B------:R-:W-:Y:S01]  /*5410*/  UMOV UR43, 0x80000020 ;  /* 0x80000020002b7882 */ /* 0x000fe20000000000 */
[----:B------:R-:W-:Y:S02]  /*5420*/  WARPGROUP.DEPBAR.LE gsb0, 0x0 ;  /* 0x00008000000079c5 */ /* 0x000fe40000010000 */
[----:B------:R-:W-:-:S06]  /*5430*/  WARPGROUP.ARRIVE ;  /* 0x00000000000079c5 */ /* 0x000fcc0000000000 */
        /* <DEDUP_REMOVED lines=19> */
[----:B------:R-:W-:-:S04]  /*5570*/  UIADD3 UR10, UR45, 0x1, URZ ;  /* 0x000000012d0a7890 */ /* 0x000fc8000fffe03f */
[----:B------:R-:W-:-:S04]  /*5580*/  UISETP.NE.AND UP0, UPT, UR10, 0x5, UPT ;  /* 0x000000050a00788c */ /* 0x000fc8000bf05270 */
[----:B------:R-:W-:Y:S02]  /*5590*/  USEL UR11, URZ, 0x1, UP0 ;  /* 0x000000013f0b7887 */ /* 0x000fe40008000000 */
[----:B------:R-:W-:-:S04]  /*55a0*/  USEL UR10, UR10, URZ, UP0 ;  /* 0x0000003f0a0a7287 */ /* 0x000fc80008000000 */
[----:B------:R-:W-:Y:S01]  /*55b0*/  LOP3.LUT R23, R23, UR11, RZ, 0x3c, !PT ;  /* 0x0000000b17177c12 */ /* 0x000fe2000f8e3cff */
        /* <DEDUP_REMOVED lines=25> */
[----:B------:R-:W-:Y:S05]  /*5750*/  @!P0 BRA `(.L_x_28) ;  /* 0x0000000000048947 */ /* 0x000fea0003800000 */
[----:B------:R-:W-:Y:S01]  /*5760*/  BPT.TRAP 0x1 ;  /* 0x000000040000795c */ /* 0x000fe20000300000 */
.L_x_28:
[----:B-1----:R-:W-:Y:S01]  /*5770*/  FMNMX R0, R24, R13, !PT ;  /* 0x0000000d18007209 */ /* 0x002fe20007800000 */
[----:B------:R-:W-:Y:S01]  /*5780*/  ULEA UR11, UR10, UR4, 0x3 ;  /* 0x000000040a0b7291 */ /* 0x000fe2000f8e183f */
[----:B------:R-:W-:Y:S02]  /*5790*/  FMNMX R204, R26, R15, !PT ;  /* 0x0000000f1acc7209 */ /* 0x000fe40007800000 */
[----:B------:R-:W-:Y:S02]  /*57a0*/  FMNMX R21, R25, R0, !PT ;  /* 0x0000000019157209 */ /* 0x000fe40007800000 */
[----:B------:R-:W-:Y:S02]  /*57b0*/  FMNMX R205, R27, R204, !PT ;  /* 0x000000cc1bcd7209 */ /* 0x000fe40007800000 */
[----:B------:R-:W-:Y:S02]  /*57c0*/  FMNMX R0, R28, R21, !PT ;  /* 0x000000151c007209 */ /* 0x000fe40007800000 */
[----:B------:R-:W-:-:S02]  /*57d0*/  FMNMX R204, R30, R205, !PT ;  /* 0x000000cd1ecc7209 */ /* 0x000fc40007800000 */
        /* <DEDUP_REMOVED lines=30> */
[----:B-1----:R-:W-:-:S05]  /*59c0*/  FMNMX R21, R10, R21, !PT ;  /* 0x000000150a157209 */ /* 0x002fca0007800000 */
[----:B------:R-:W1:Y:S02]  /*59d0*/  SHFL.BFLY PT, R0, R21, 0x2, 0x1f ;  /* 0x0c401f0015007f89 */ /* 0x000e6400000e0000 */
[----:B-1----:R-:W-:Y:S02]  /*59e0*/  FMNMX R0, R21, R0, !PT ;  /* 0x0000000015007209 */ /* 0x002fe40007800000 */
[----:B------:R-:W-:Y:S02]  /*59f0*/  FMNMX R21, R31, R204, !PT ;  /* 0x000000cc1f157209 */ /* 0x000fe40007800000 */
[----:B------:R-:W-:Y:S02]  /*5a00*/  FSETP.NEU.AND P2, PT, R0, -INF , PT ;  /* 0xff8000000000780b */ /* 0x000fe40003f4d000 */
[----:B------:R-:W-:Y:S02]  /*5a10*/  FMNMX R10, R34, R21, !PT ;  /* 0x00000015220a7209 */ /* 0x000fe40007800000 */
[----:B------:R-:W-:-:S02]  /*5a20*/  FSEL R14, R0, RZ, P2 ;  /* 0x000000ff000e7208 */ /* 0x000fc40001000000 */
[----:B------:R-:W-:-:S03]  /*5a30*/  FMNMX R21, R35, R10, !PT ;  /* 0x0000000a23157209 */ /* 0x000fc60007800000 */
[----:B------:R-:W-:Y:S01]  /*5a40*/  FMUL R20, R14, UR7 ;  /* 0x000000070e147c20 */ /* 0x000fe20008400000 */
[----:B------:R-:W-:Y:S01]  /*5a50*/  FMNMX R10, R38, R21, !PT ;  /* 0x00000015260a7209 */ /* 0x000fe20007800000 */
[----:B------:R-:W-:Y:S02]  /*5a60*/  FADD R14, -R14, R13 ;  /* 0x0000000d0e0e7221 */ /* 0x000fe40000000100 */
        /* <DEDUP_REMOVED lines=17> */
[--C-:B------:R-:W-:Y:S01]  /*5b80*/  FFMA R48, R48, UR7, -R20.reuse ;  /* 0x0000000730307c23 */ /* 0x100fe20008000814 */
[----:B------:R-:W-:Y:S01]  /*5b90*/  @!P6 FMUL R203, R203, 0.5 ;  /* 0x3f000000cbcbe820 */ /* 0x000fe20000400000 */
[----:B------:R-:W-:Y:S01]  /*5ba0*/  FMNMX R10, R42, R21, !PT ;  /* 0x000000152a0a7209 */ /* 0x000fe20007800000 */
[----:B------:R-:W-:Y:S01]  /*5bb0*/  @!P3 FMUL R24, R24, 0.5 ;  /* 0x3f0000001818b820 */ /* 0x000fe20000400000 */
[--C-:B------:R-:W-:Y:S01]  /*5bc0*/  FFMA R37, R49, UR7, -R20.reuse ;  /* 0x0000000731257c23 */ /* 0x100fe20008000814 */
[----:B------:R-:W1:Y:S01]  /*5bd0*/  MUFU.EX2 R25, R203 ;  /* 0x000000cb00197308 */ /* 0x000e620000000800 */
[----:B------:R-:W-:Y:S01]  /*5be0*/  @!P4 FMUL R28, R28, 0.5 ;  /* 0x3f0000001c1cc820 */ /* 0x000fe20000400000 */
[----:B------:R-:W-:Y:S01]  /*5bf0*/  @!P5 FMUL R208, R208, 0.5 ;  /* 0x3f000000d0d0d820 */ /* 0x000fe20000400000 */
[----:B------:R-:W-:Y:S01]  /*5c00*/  FMNMX R21, R43, R10, !PT ;  /* 0x0000000a2b157209 */ /* 0x000fe20007800000 */
[----:B------:R-:W-:Y:S01]  /*5c10*/  @!P2 FMUL R29, R29, 0.5 ;  /* 0x3f0000001d1da820 */ /* 0x000fe20000400000 */
[--C-:B------:R-:W-:Y:S01]  /*5c20*/  FFMA R52, R52, UR7, -R20.reuse ;  /* 0x0000000734347c23 */ /* 0x100fe20008000814 */
[--C-:B------:R-:W-:Y:S01]  /*5c30*/  FFMA R57, R57, UR7, -R20.reuse ;  /* 0x0000000739397c23 */ /* 0x100fe20008000814 */
[----:B------:R-:W-:Y:S01]  /*5c40*/  FMNMX R10, R46, R21, !PT ;  /* 0x000000152e0a7209 */ /* 0x000fe20007800000 */
[----:B------:R-:W2:Y:S01]  /*5c50*/  MUFU.EX2 R24, R24 ;  /* 0x0000001800187308 */ /* 0x000ea20000000800 */
[--C-:B------:R-:W-:Y:S01]  /*5c60*/  FFMA R61, R61, UR7, -R20.reuse ;  /* 0x000000073d3d7c23 */ /* 0x100fe20008000814 */
[----:B------:R-:W-:Y:S01]  /*5c70*/  FFMA R49, R69, UR7, -R20 ;  /* 0x0000000745317c23 */ /* 0x000fe20008000814 */
[----:B------:R-:W-:-:S04]  /*5c80*/  FMNMX R21, R47, R10, !PT ;  /* 0x0000000a2f157209 */ /* 0x000fc80007800000 */
[----:B------:R-:W-:Y:S01]  /*5c90*/  FMNMX R10, R50, R21, !PT ;  /* 0x00000015320a7209 */ /* 0x000fe20007800000 */
[----:B------:R-:W3:Y:S01]  /*5ca0*/  MUFU.EX2 R209, R28 ;  /* 0x0000001c00d17308 */ /* 0x000ee20000000800 */
[----:B-1----:R-:W-:Y:S01]  /*5cb0*/  @!P6 FMUL R25, R25, R25 ;  /* 0x000000191919e220 */ /* 0x002fe20000400000 */
[----:B------:R-:W-:Y:S02]  /*5cc0*/  FSETP.GEU.AND P6, PT, R33, -126, PT ;  /* 0xc2fc00002100780b */ /* 0x000fe40003fce000 */
[----:B------:R-:W-:-:S04]  /*5cd0*/  FMNMX R21, R51, R10, !PT ;  /* 0x0000000a33157209 */ /* 0x000fc80007800000 */
[----:B------:R-:W1:Y:S01]  /*5ce0*/  MUFU.EX2 R208, R208 ;  /* 0x000000d000d07308 */ /* 0x000e620000000800 */
[----:B--2---:R-:W-:Y:S01]  /*5cf0*/  @!P3 FMUL R24, R24, R24 ;  /* 0x000000181818b220 */ /* 0x004fe20000400000 */
[----:B------:R-:W-:Y:S02]  /*5d00*/  FSETP.GEU.AND P3, PT, R36, -126, PT ;  /* 0xc2fc00002400780b */ /* 0x000fe40003f6e000 */
[----:B------:R-:W-:-:S03]  /*5d10*/  FMNMX R10, R54, R21, !PT ;  /* 0x00000015360a7209 */ /* 0x000fc60007800000 */
[----:B------:R-:W-:Y:S01]  /*5d20*/  @!P6 FMUL R33, R33, 0.5 ;  /* 0x3f0000002121e820 */ /* 0x000fe20000400000 */
[----:B------:R-:W2:Y:S01]  /*5d30*/  MUFU.EX2 R29, R29 ;  /* 0x0000001d001d7308 */ /* 0x000ea20000000800 */
[----:B---3--:R-:W-:Y:S01]  /*5d40*/  @!P4 FMUL R209, R209, R209 ;  /* 0x000000d1d1d1c220 */ /* 0x008fe20000400000 */
[----:B------:R-:W-:Y:S02]  /*5d50*/  FSETP.GEU.AND P4, PT, R32, -126, PT ;  /* 0xc2fc00002000780b */ /* 0x000fe40003f8e000 */
[----:B------:R-:W-:-:S03]  /*5d60*/  FMNMX R21, R55, R10, !PT ;  /* 0x0000000a37157209 */ /* 0x000fc60007800000 */
[----:B------:R-:W-:Y:S01]  /*5d70*/  @!P3 FMUL R36, R36, 0.5 ;  /* 0x3f0000002424b820 */ /* 0x000fe20000400000 */
[----:B------:R-:W3:Y:S01]  /*5d80*/  MUFU.EX2 R28, R33 ;  /* 0x00000021001c7308 */ /* 0x000ee20000000800 */
[----:B-1----:R-:W-:Y:S01]  /*5d90*/  @!P5 FMUL R208, R208, R208 ;  /* 0x000000d0d0d0d220 */ /* 0x002fe20000400000 */
[----:B------:R-:W-:Y:S02]  /*5da0*/  FSETP.GEU.AND P5, PT, R40, -126, PT ;  /* 0xc2fc00002800780b */ /* 0x000fe40003fae000 */
[----:B------:R-:W-:-:S03]  /*5db0*/  FMNMX R10, R58, R21, !PT ;  /* 0x000000153a0a7209 */ /* 0x000fc60007800000 */
[----:B------:R-:W-:Y:S01]  /*5dc0*/  @!P4 FMUL R32, R32, 0.5 ;  /* 0x3f0000002020c820 */ /* 0x000fe20000400000 */
[----:B------:R1:W4:Y:S01]  /*5dd0*/  MUFU.EX2 R207, R36 ;  /* 0x0000002400cf7308 */ /* 0x0003220000000800 */
[----:B--2---:R-:W-:Y:S01]  /*5de0*/  @!P2 FMUL R29, R29, R29 ;  /* 0x0000001d1d1da220 */ /* 0x004fe20000400000 */
[----:B------:R-:W-:Y:S02]  /*5df0*/  FSETP.GEU.AND P2, PT, R41, -126, PT ;  /* 0xc2fc00002900780b */ /* 0x000fe40003f4e000 */
[----:B------:R-:W-:-:S03]  /*5e00*/  FMNMX R21, R59, R10, !PT ;  /* 0x0000000a3b157209 */ /* 0x000fc60007800000 */
[----:B------:R-:W-:Y:S01]  /*5e10*/  @!P5 FMUL R40, R40, 0.5 ;  /* 0x3f0000002828d820 */ /* 0x000fe20000400000 */
[----:B------:R-:W2:Y:S01]  /*5e20*/  MUFU.EX2 R32, R32 ;  /* 0x0000002000207308 */ /* 0x000ea20000000800 */
[----:B---3--:R-:W-:Y:S01]  /*5e30*/  @!P6 FMUL R28, R28, R28 ;  /* 0x0000001c1c1ce220 */ /* 0x008fe20000400000 */
[----:B------:R-:W-:Y:S01]  /*5e40*/  FSETP.GEU.AND P6, PT, R44, -126, PT ;  /* 0xc2fc00002c00780b */ /* 0x000fe20003fce000 */
[--C-:B-1----:R-:W-:Y:S01]  /*5e50*/  FFMA R36, R45, UR7, -R20.reuse ;  /* 0x000000072d247c23 */ /* 0x102fe20008000814 */
[----:B------:R-:W-:Y:S01]  /*5e60*/  FMNMX R10, R62, R21, !PT ;  /* 0x000000153e0a7209 */ /* 0x000fe20007800000 */
[--C-:B------:R-:W-:Y:S01]  /*5e70*/  FFMA R45, R60, UR7, -R20.reuse ;  /* 0x000000073c2d7c23 */ /* 0x100fe20008000814 */
[--C-:B------:R-:W-:Y:S01]  /*5e80*/  FFMA R60, R68, UR7, -R20.reuse ;  /* 0x00000007443c7c23 */ /* 0x100fe20008000814 */
[----:B------:R-:W-:Y:S01]  /*5e90*/  @!P2 FMUL R41, R41, 0.5 ;  /* 0x3f0000002929a820 */ /* 0x000fe20000400000 */
[----:B------:R1:W3:Y:S01]  /*5ea0*/  MUFU.EX2 R206, R40 ;  /* 0x0000002800ce7308 */ /* 0x0002e20000000800 */
[----:B----4-:R-:W-:Y:S01]  /*5eb0*/  @!P3 FMUL R207, R207, R207 ;  /* 0x000000cfcfcfb220 */ /* 0x010fe20000400000 */
[----:B------:R-:W-:Y:S01]  /*5ec0*/  FSETP.GEU.AND P3, PT, R36, -126, PT ;  /* 0xc2fc00002400780b */ /* 0x000fe20003f6e000 */
[----:B------:R-:W-:Y:S01]  /*5ed0*/  FFMA R68, R84, UR7, -R20 ;  /* 0x0000000754447c23 */ /* 0x000fe20008000814 */
[----:B------:R-:W-:-:S03]  /*5ee0*/  FMNMX R21, R63, R10, !PT ;  /* 0x0000000a3f157209 */ /* 0x000fc60007800000 */
[----:B------:R-:W-:Y:S01]  /*5ef0*/  @!P6 FMUL R44, R44, 0.5 ;  /* 0x3f0000002c2ce820 */ /* 0x000fe20000400000 */
[----:B------:R4:W5:Y:S01]  /*5f00*/  MUFU.EX2 R33, R41 ;  /* 0x0000002900217308 */ /* 0x0009620000000800 */
[--C-:B-1----:R-:W-:Y:S01]  /*5f10*/  FFMA R40, R53, UR7, -R20.reuse ;  /* 0x0000000735287c23 */ /* 0x102fe20008000814 */
[----:B--2---:R-:W-:Y:S01]  /*5f20*/  @!P4 FMUL R32, R32, R32 ;  /* 0x000000202020c220 */ /* 0x004fe20000400000 */
[----:B------:R-:W-:Y:S01]  /*5f30*/  FSETP.GEU.AND P4, PT, R48, -126, PT ;  /* 0xc2fc00003000780b */ /* 0x000fe20003f8e000 */
[--C-:B------:R-:W-:Y:S01]  /*5f40*/  FFMA R53, R73, UR7, -R20.reuse ;  /* 0x0000000749357c23 */ /* 0x100fe20008000814 */
[----:B------:R-:W-:Y:S02]  /*5f50*/  FMNMX R10, R66, R21, !PT ;  /* 0x00000015420a7209 */ /* 0x000fe40007800000 */
[----:B------:R-:W-:Y:S01]  /*5f60*/  @!P3 FMUL R36, R36, 0.5 ;  /* 0x3f0000002424b820 */ /* 0x000fe20000400000 */
[----:B------:R1:W2:Y:S01]  /*5f70*/  MUFU.EX2 R205, R44 ;  /* 0x0000002c00cd7308 */ /* 0x0002a20000000800 */
[----:B---3--:R-:W-:Y:S01]  /*5f80*/  @!P5 FMUL R206, R206, R206 ;  /* 0x000000cececed220 */ /* 0x008fe20000400000 */
[----:B------:R-:W-:Y:S01]  /*5f90*/  FSETP.GEU.AND P5, PT, R37, -126, PT ;  /* 0xc2fc00002500780b */ /* 0x000fe20003fae000 */
[--C-:B----4-:R-:W-:Y:S01]  /*5fa0*/  FFMA R41, R56, UR7, -R20.reuse ;  /* 0x0000000738297c23 */ /* 0x110fe20008000814 */
[----:B------:R-:W-:Y:S01]  /*5fb0*/  FMNMX R21, R67, R10, !PT ;  /* 0x0000000a43157209 */ /* 0x000fe20007800000 */
[----:B------:R-:W-:-:S03]  /*5fc0*/  FFMA R56, R77, UR7, -R20 ;  /* 0x000000074d387c23 */ /* 0x000fc60008000814 */
[----:B------:R-:W3:Y:S01]  /*5fd0*/  MUFU.EX2 R36, R36 ;  /* 0x0000002400247308 */ /* 0x000ee20000000800 */
[----:B------:R-:W-:Y:S01]  /*5fe0*/  FMNMX R10, R70, R21, !PT ;  /* 0x00000015460a7209 */ /* 0x000fe20007800000 */
[----:B------:R-:W-:Y:S01]  /*5ff0*/  @!P4 FMUL R48, R48, 0.5 ;  /* 0x3f0000003030c820 */ /* 0x000fe20000400000 */
[----:B-----5:R-:W-:Y:S01]  /*6000*/  @!P2 FMUL R33, R33, R33 ;  /* 0x000000212121a220 */ /* 0x020fe20000400000 */
[----:B------:R-:W-:Y:S01]  /*6010*/  FSETP.GEU.AND P2, PT, R52, -126, PT ;  /* 0xc2fc00003400780b */ /* 0x000fe20003f4e000 */
[----:B-1----:R-:W-:Y:S01]  /*6020*/  FFMA R44, R64, UR7, -R20 ;  /* 0x00000007402c7c23 */ /* 0x002fe20008000814 */
[----:B------:R-:W-:Y:S01]  /*6030*/  FMNMX R21, R71, R10, !PT ;  /* 0x0000000a47157209 */ /* 0x000fe20007800000 */
[----:B------:R-:W-:Y:S01]  /*6040*/  @!P5 FMUL R37, R37, 0.5 ;  /* 0x3f0000002525d820 */ /* 0x000fe20000400000 */
[----:B------:R1:W4:Y:S01]  /*6050*/  MUFU.EX2 R204, R48 ;  /* 0x0000003000cc7308 */ /* 0x0003220000000800 */
[----:B--2---:R-:W-:Y:S01]  /*6060*/  @!P6 FMUL R205, R205, R205 ;  /* 0x000000cdcdcde220 */ /* 0x004fe20000400000 */
[----:B------:R-:W-:-:S02]  /*6070*/  FSETP.GEU.AND P6, PT, R40, -126, PT ;  /* 0xc2fc00002800780b */ /* 0x000fc40003fce000 */
[----:B------:R-:W-:-:S04]  /*6080*/  FMNMX R10, R74, R21, !PT ;  /* 0x000000154a0a7209 */ /* 0x000fc80007800000 */
[----:B------:R-:W2:Y:S01]  /*6090*/  MUFU.EX2 R37, R37 ;  /* 0x0000002500257308 */ /* 0x000ea20000000800 */
[----:B---3--:R-:W-:Y:S01]  /*60a0*/  @!P3 FMUL R36, R36, R36 ;  /* 0x000000242424b220 */ /* 0x008fe20000400000 */
[----:B------:R-:W-:Y:S01]  /*60b0*/  FSETP.GEU.AND P3, PT, R41, -126, PT ;  /* 0xc2fc00002900780b */ /* 0x000fe20003f6e000 */
[----:B------:R-:W-:Y:S01]  /*60c0*/  @!P2 FMUL R52, R52, 0.5 ;  /* 0x3f0000003434a820 */ /* 0x000fe20000400000 */
[----:B------:R-:W-:Y:S01]  /*60d0*/  FMNMX R21, R75, R10, !PT ;  /* 0x0000000a4b157209 */ /* 0x000fe20007800000 */
[----:B-1----:R-:W-:Y:S02]  /*60e0*/  FFMA R48, R72, UR7, -R20 ;  /* 0x0000000748307c23 */ /* 0x002fe40008000814 */
[----:B------:R-:W-:Y:S01]  /*60f0*/  @!P6 FMUL R40, R40, 0.5 ;  /* 0x3f0000002828e820 */ /* 0x000fe20000400000 */
[----:B------:R-:W-:Y:S01]  /*6100*/  FMNMX R10, R78, R21, !PT ;  /* 0x000000154e0a7209 */ /* 0x000fe20007800000 */
[----:B----4-:R-:W-:Y:S01]  /*6110*/  @!P4 FMUL R204, R204, R204 ;  /* 0x000000ccccccc220 */ /* 0x010fe20000400000 */
[----:B------:R-:W-:Y:S01]  /*6120*/  FSETP.GEU.AND P4, PT, R57, -126, PT ;  /* 0xc2fc00003900780b */ /* 0x000fe20003f8e000 */
[----:B------:R-:W1:Y:S01]  /*6130*/  MUFU.EX2 R203, R52 ;  /* 0x0000003400cb7308 */ /* 0x000e620000000800 */
[----:B------:R-:W-:-:S03]  /*6140*/  FMNMX R21, R79, R10, !PT ;  /* 0x0000000a4f157209 */ /* 0x000fc60007800000 */
[----:B------:R-:W-:Y:S01]  /*6150*/  @!P3 FMUL R41, R41, 0.5 ;  /* 0x3f0000002929b820 */ /* 0x000fe20000400000 */
[----:B------:R-:W-:Y:S01]  /*6160*/  FMNMX R10, R82, R21, !PT ;  /* 0x00000015520a7209 */ /* 0x000fe20007800000 */
[----:B--2---:R-:W-:Y:S01]  /*6170*/  @!P5 FMUL R37, R37, R37 ;  /* 0x000000252525d220 */ /* 0x004fe20000400000 */
[----:B------:R-:W-:Y:S01]  /*6180*/  FSETP.GEU.AND P5, PT, R45, -126, PT ;  /* 0xc2fc00002d00780b */ /* 0x000fe20003fae000 */
[----:B------:R-:W2:Y:S01]  /*6190*/  MUFU.EX2 R40, R40 ;  /* 0x0000002800287308 */ /* 0x000ea20000000800 */
[----:B------:R-:W-:-:S03]  /*61a0*/  FMNMX R21, R83, R10, !PT ;  /* 0x0000000a53157209 */ /* 0x000fc60007800000 */
[----:B------:R-:W-:Y:S01]  /*61b0*/  @!P4 FMUL R57, R57, 0.5 ;  /* 0x3f0000003939c820 */ /* 0x000fe20000400000 */
[----:B------:R-:W-:-:S03]  /*61c0*/  FMNMX R10, R86, R21, !PT ;  /* 0x00000015560a7209 */ /* 0x000fc60007800000 */
[----:B------:R-:W3:Y:S01]  /*61d0*/  MUFU.EX2 R41, R41 ;  /* 0x0000002900297308 */ /* 0x000ee20000000800 */
[----:B------:R-:W-:Y:S01]  /*61e0*/  FMNMX R21, R87, R10, !PT ;  /* 0x0000000a57157209 */ /* 0x000fe20007800000 */
[----:B------:R-:W-:Y:S01]  /*61f0*/  FFMA R10, R65, UR7, -R20 ;  /* 0x00000007410a7c23 */ /* 0x000fe20008000814 */
[----:B-1----:R-:W-:Y:S01]  /*6200*/  @!P2 FMUL R203, R203, R203 ;  /* 0x000000cbcbcba220 */ /* 0x002fe20000400000 */
[----:B------:R-:W-:Y:S01]  /*6210*/  @!P5 FMUL R45, R45, 0.5 ;  /* 0x3f0000002d2dd820 */ /* 0x000fe20000400000 */
[----:B------:R-:W-:Y:S01]  /*6220*/  FSETP.GEU.AND P2, PT, R61, -126, PT ;  /* 0xc2fc00003d00780b */ /* 0x000fe20003f4e000 */
[----:B------:R-:W1:Y:S02]  /*6230*/  SHFL.BFLY PT, R52, R21, 0x1, 0x1f ;  /* 0x0c201f0015347f89 */ /* 0x000e6400000e0000 */
[----:B------:R-:W4:Y:S01]  /*6240*/  MUFU.EX2 R64, R57 ;  /* 0x0000003900407308 */ /* 0x000f220000000800 */
[----:B--2---:R-:W-:Y:S01]  /*6250*/  @!P6 FMUL R40, R40, R40 ;  /* 0x000000282828e220 */ /* 0x004fe20000400000 */
[----:B------:R-:W-:-:S06]  /*6260*/  FSETP.GEU.AND P6, PT, R44, -126, PT ;  /* 0xc2fc00002c00780b */ /* 0x000fcc0003fce000 */
[----:B------:R-:W2:Y:S01]  /*6270*/  MUFU.EX2 R45, R45 ;  /* 0x0000002d002d7308 */ /* 0x000ea20000000800 */
[----:B---3--:R-:W-:Y:S01]  /*6280*/  @!P3 FMUL R41, R41, R41 ;  /* 0x000000292929b220 */ /* 0x008fe20000400000 */
[----:B------:R-:W-:Y:S01]  /*6290*/  FSETP.GEU.AND P3, PT, R10, -126, PT ;  /* 0xc2fc00000a00780b */ /* 0x000fe20003f6e000 */
[----:B------:R-:W-:-:S04]  /*62a0*/  @!P2 FMUL R61, R61, 0.5 ;  /* 0x3f0000003d3da820 */ /* 0x000fc80000400000 */
[----:B------:R-:W-:Y:S01]  /*62b0*/  @!P6 FMUL R44, R44, 0.5 ;  /* 0x3f0000002c2ce820 */ /* 0x000fe20000400000 */
[----:B------:R3:W5:Y:S01]  /*62c0*/  MUFU.EX2 R65, R61 ;  /* 0x0000003d00417308 */ /* 0x0007620000000800 */
[----:B----4-:R-:W-:Y:S01]  /*62d0*/  @!P4 FMUL R64, R64, R64 ;  /* 0x000000404040c220 */ /* 0x010fe20000400000 */
[----:B------:R-:W-:Y:S02]  /*62e0*/  FSETP.GEU.AND P4, PT, R60, -126, PT ;  /* 0xc2fc00003c00780b */ /* 0x000fe40003f8e000 */
[----:B-1----:R-:W-:-:S03]  /*62f0*/  FMNMX R57, R21, R52, !PT ;  /* 0x0000003415397209 */ /* 0x002fc60007800000 */
[----:B------:R-:W-:Y:S01]  /*6300*/  @!P3 FMUL R10, R10, 0.5 ;  /* 0x3f0000000a0ab820 */ /* 0x000fe20000400000 */
[----:B------:R-:W1:Y:S01]  /*6310*/  MUFU.EX2 R44, R44 ;  /* 0x0000002c002c7308 */ /* 0x000e620000000800 */
[----:B--2---:R-:W-:Y:S01]  /*6320*/  @!P5 FMUL R45, R45, R45 ;  /* 0x0000002d2d2dd220 */ /* 0x004fe20000400000 */
[----:B------:R-:W-:Y:S01]  /*6330*/  FSETP.GEU.AND P5, PT, R49, -126, PT ;  /* 0xc2fc00003100780b */ /* 0x000fe20003fae000 */
[--C-:B------:R-:W-:Y:S01]  /*6340*/  FFMA R21, R76, UR7, -R20.reuse ;  /* 0x000000074c157c23 */ /* 0x100fe20008000814 */
[--C-:B------:R-:W-:Y:S01]  /*6350*/  FFMA R52, R80, UR7, -R20.reuse ;  /* 0x0000000750347c23 */ /* 0x100fe20008000814 */
[----:B---3--:R-:W-:Y:S01]  /*6360*/  FFMA R61, R85, UR7, -R20 ;  /* 0x00000007553d7c23 */ /* 0x008fe20008000814 */
[----:B------:R-:W-:Y:S01]  /*6370*/  FMUL R85, R14, UR7 ;  /* 0x000000070e557c20 */ /* 0x000fe20008400000 */
[----:B------:R-:W-:Y:S01]  /*6380*/  @!P4 FMUL R60, R60, 0.5 ;  /* 0x3f0000003c3cc820 */ /* 0x000fe20000400000 */
[----:B------:R2:W3:Y:S01]  /*6390*/  MUFU.EX2 R69, R10 ;  /* 0x0000000a00457308 */ /* 0x0004e20000000800 */
[----:B-----5:R-:W-:Y:S01]  /*63a0*/  @!P2 FMUL R65, R65, R65 ;  /* 0x000000414141a220 */ /* 0x020fe20000400000 */
[----:B------:R-:W-:-:S05]  /*63b0*/  FSETP.GEU.AND P2, PT, R48, -126, PT ;  /* 0xc2fc00003000780b */ /* 0x000fca0003f4e000 */
[----:B------:R-:W-:Y:S01]  /*63c0*/  @!P5 FMUL R49, R49, 0.5 ;  /* 0x3f0000003131d820 */ /* 0x000fe20000400000 */
[----:B------:R-:W4:Y:S01]  /*63d0*/  MUFU.EX2 R60, R60 ;  /* 0x0000003c003c7308 */ /* 0x000f220000000800 */
[----:B-1----:R-:W-:Y:S01]  /*63e0*/  @!P6 FMUL R44, R44, R44 ;  /* 0x0000002c2c2ce220 */ /* 0x002fe20000400000 */
[----:B------:R-:W-:Y:S01]  /*63f0*/  FSETP.GEU.AND P6, PT, R53, -126, PT ;  /* 0xc2fc00003500780b */ /* 0x000fe20003fce000 */
[----:B--2---:R-:W1:Y:S04]  /*6400*/  SHFL.BFLY PT, R10, R57, 0x2, 0x1f ;  /* 0x0c401f00390a7f89 */ /* 0x004e6800000e0000 */
[----:B------:R-:W-:Y:S01]  /*6410*/  @!P2 FMUL R48, R48, 0.5 ;  /* 0x3f0000003030a820 */ /* 0x000fe20000400000 */
[----:B------:R-:W2:Y:S01]  /*6420*/  MUFU.EX2 R49, R49 ;  /* 0x0000003100317308 */ /* 0x000ea20000000800 */
[----:B---3--:R-:W-:Y:S01]  /*6430*/  @!P3 FMUL R69, R69, R69 ;  /* 0x000000454545b220 */ /* 0x008fe20000400000 */
[----:B------:R-:W-:-:S05]  /*6440*/  FSETP.GEU.AND P3, PT, R21, -126, PT ;  /* 0xc2fc00001500780b */ /* 0x000fca0003f6e000 */
[----:B------:R-:W-:Y:S01]  /*6450*/  @!P6 FMUL R53, R53, 0.5 ;  /* 0x3f0000003535e820 */ /* 0x000fe20000400000 */
[----:B------:R-:W3:Y:S01]  /*6460*/  MUFU.EX2 R48, R48 ;  /* 0x0000003000307308 */ /* 0x000ee20000000800 */
[----:B----4-:R-:W-:Y:S01]  /*6470*/  @!P4 FMUL R60, R60, R60 ;  /* 0x0000003c3c3cc220 */ /* 0x010fe20000400000 */
[----:B------:R-:W-:-:S05]  /*6480*/  FSETP.GEU.AND P4, PT, R56, -126, PT ;  /* 0xc2fc00003800780b */ /* 0x000fca0003f8e000 */
[----:B------:R-:W-:Y:S01]  /*6490*/  @!P3 FMUL R21, R21, 0.5 ;  /* 0x3f0000001515b820 */ /* 0x000fe20000400000 */
[----:B------:R-:W4:Y:S01]  /*64a0*/  MUFU.EX2 R53, R53 ;  /* 0x0000003500357308 */ /* 0x000f220000000800 */
[----:B--2---:R-:W-:Y:S01]  /*64b0*/  @!P5 FMUL R49, R49, R49 ;  /* 0x000000313131d220 */ /* 0x004fe20000400000 */
[----:B------:R-:W-:Y:S02]  /*64c0*/  FSETP.GEU.AND P5, PT, R52, -126, PT ;  /* 0xc2fc00003400780b */ /* 0x000fe40003fae000 */
[----:B-1----:R-:W-:Y:S01]  /*64d0*/  FMNMX R10, R57, R10, !PT ;  /* 0x0000000a390a7209 */ /* 0x002fe20007800000 */
[----:B------:R-:W-:Y:S02]  /*64e0*/  FFMA R57, R81, UR7, -R20 ;  /* 0x0000000751397c23 */ /* 0x000fe40008000814 */
[----:B------:R-:W-:Y:S01]  /*64f0*/  @!P4 FMUL R56, R56, 0.5 ;  /* 0x3f0000003838c820 */ /* 0x000fe20000400000 */
[----:B------:R-:W1:Y:S01]  /*6500*/  MUFU.EX2 R21, R21 ;  /* 0x0000001500157308 */ /* 0x000e620000000800 */
[----:B---3--:R-:W-:Y:S01]  /*6510*/  @!P2 FMUL R48, R48, R48 ;  /* 0x000000303030a220 */ /* 0x008fe20000400000 */
[----:B------:R-:W-:-:S03]  /*6520*/  FSETP.NEU.AND P2, PT, R10, -INF , PT ;  /* 0xff8000000a00780b */ /* 0x000fc60003f4d000 */
[----:B------:R-:W-:Y:S01]  /*6530*/  FADD R13, R206, R48 ;  /* 0x00000030ce0d7221 */ /* 0x000fe20000000000 */
[----:B------:R-:W-:Y:S01]  /*6540*/  FSEL R84, R10, RZ, P2 ;  /* 0x000000ff0a547208 */ /* 0x000fe20001000000 */
[----:B------:R-:W-:Y:S01]  /*6550*/  @!P5 FMUL R52, R52, 0.5 ;  /* 0x3f0000003434d820 */ /* 0x000fe20000400000 */
[----:B------:R-:W2:Y:S01]  /*6560*/  MUFU.EX2 R56, R56 ;  /* 0x0000003800387308 */ /* 0x000ea20000000800 */
[----:B----4-:R-:W-:Y:S01]  /*6570*/  @!P6 FMUL R53, R53, R53 ;  /* 0x000000353535e220 */ /* 0x010fe20000400000 */
[----:B------:R-:W-:Y:S01]  /*6580*/  FSETP.GEU.AND P6, PT, R57, -126, PT ;  /* 0xc2fc00003900780b */ /* 0x000fe20003fce000 */
[----:B------:R-:W-:Y:S01]  /*6590*/  FMUL R80, R84, UR7 ;  /* 0x0000000754507c20 */ /* 0x000fe20008400000 */
[----:B------:R-:W-:Y:S01]  /*65a0*/  FSETP.GEU.AND P2, PT, R68, -126, PT ;  /* 0xc2fc00004400780b */ /* 0x000fe20003f4e000 */
[----:B------:R-:W-:Y:S01]  /*65b0*/  FADD R84, -R84, R15 ;  /* 0x0000000f54547221 */ /* 0x000fe20000000100 */
[----:B------:R-:W-:Y:S01]  /*65c0*/  F2FP.BF16.F32.PACK_AB R48, R53, R48 ;  /* 0x000000303530723e */ /* 0x000fe200000010ff */
[--C-:B------:R-:W-:Y:S01]  /*65d0*/  FFMA R26, R26, UR7, -R80.reuse ;  /* 0x000000071a1a7c23 */ /* 0x100fe20008000850 */
[----:B------:R-:W3:Y:S01]  /*65e0*/  MUFU.EX2 R52, R52 ;  /* 0x0000003400347308 */ /* 0x000ee20000000800 */
[----:B-1----:R-:W-:Y:S01]  /*65f0*/  @!P3 FMUL R21, R21, R21 ;  /* 0x000000151515b220 */ /* 0x002fe20000400000 */
[----:B------:R-:W-:Y:S01]  /*6600*/  FSETP.GEU.AND P3, PT, R61, -126, PT ;  /* 0xc2fc00003d00780b */ /* 0x000fe20003f6e000 */
[--C-:B------:R-:W-:Y:S01]  /*6610*/  FFMA R72, R27, UR7, -R80.reuse ;  /* 0x000000071b487c23 */ /* 0x100fe20008000850 */
[--C-:B------:R-:W-:Y:S01]  /*6620*/  FFMA R73, R30, UR7, -R80.reuse ;  /* 0x000000071e497c23 */ /* 0x100fe20008000850 */
[--C-:B------:R-:W-:Y:S01]  /*6630*/  FFMA R34, R34, UR7, -R80.reuse ;  /* 0x0000000722227c23 */ /* 0x100fe20008000850 */
[--C-:B------:R-:W-:Y:S01]  /*6640*/  FFMA R35, R35, UR7, -R80.reuse ;  /* 0x0000000723237c23 */ /* 0x100fe20008000850 */
[----:B------:R-:W-:Y:S01]  /*6650*/  @!P6 FMUL R57, R57, 0.5 ;  /* 0x3f0000003939e820 */ /* 0x000fe20000400000 */
[--C-:B------:R-:W-:Y:S01]  /*6660*/  FFMA R31, R31, UR7, -R80.reuse ;  /* 0x000000071f1f7c23 */ /* 0x100fe20008000850 */
[----:B--2---:R-:W-:Y:S01]  /*6670*/  @!P4 FMUL R56, R56, R56 ;  /* 0x000000383838c220 */ /* 0x004fe20000400000 */
[----:B------:R-:W-:Y:S01]  /*6680*/  FSETP.GEU.AND P4, PT, R26, -126, PT ;  /* 0xc2fc00001a00780b */ /* 0x000fe20003f8e000 */
[----:B------:R-:W-:Y:S01]  /*6690*/  @!P2 FMUL R68, R68, 0.5 ;  /* 0x3f0000004444a820 */ /* 0x000fe20000400000 */
[--C-:B------:R-:W-:Y:S01]  /*66a0*/  FFMA R38, R38, UR7, -R80.reuse ;  /* 0x0000000726267c23 */ /* 0x100fe20008000850 */
[----:B------:R-:W1:Y:S01]  /*66b0*/  MUFU.EX2 R57, R57 ;  /* 0x0000003900397308 */ /* 0x000e620000000800 */
[--C-:B------:R-:W-:Y:S01]  /*66c0*/  FFMA R39, R39, UR7, -R80.reuse ;  /* 0x0000000727277c23 */ /* 0x100fe20008000850 */
[----:B------:R-:W-:Y:S01]  /*66d0*/  @!P3 FMUL R61, R61, 0.5 ;  /* 0x3f0000003d3db820 */ /* 0x000fe20000400000 */
[--C-:B------:R-:W-:Y:S01]  /*66e0*/  FFMA R43, R43, UR7, -R80.reuse ;  /* 0x000000072b2b7c23 */ /* 0x100fe20008000850 */
[----:B---3--:R-:W-:Y:S01]  /*66f0*/  @!P5 FMUL R52, R52, R52 ;  /* 0x000000343434d220 */ /* 0x008fe20000400000 */
[----:B------:R-:W-:Y:S01]  /*6700*/  FSETP.GEU.AND P5, PT, R72, -126, PT ;  /* 0xc2fc00004800780b */ /* 0x000fe20003fae000 */
[--C-:B------:R-:W-:Y:S01]  /*6710*/  FFMA R47, R47, UR7, -R80.reuse ;  /* 0x000000072f2f7c23 */ /* 0x100fe20008000850 */
[--C-:B------:R-:W-:Y:S01]  /*6720*/  FFMA R42, R42, UR7, -R80.reuse ;  /* 0x000000072a2a7c23 */ /* 0x100fe20008000850 */
[----:B------:R-:W2:Y:S01]  /*6730*/  MUFU.EX2 R61, R61 ;  /* 0x0000003d003d7308 */ /* 0x000ea20000000800 */
[--C-:B------:R-:W-:Y:S01]  /*6740*/  FFMA R51, R51, UR7, -R80.reuse ;  /* 0x0000000733337c23 */ /* 0x100fe20008000850 */
[----:B------:R-:W-:Y:S01]  /*6750*/  @!P4 FMUL R26, R26, 0.5 ;  /* 0x3f0000001a1ac820 */ /* 0x000fe20000400000 */
[--C-:B------:R-:W-:Y:S01]  /*6760*/  FFMA R82, R82, UR7, -R80.reuse ;  /* 0x0000000752527c23 */ /* 0x100fe20008000850 */
[--C-:B------:R-:W-:Y:S01]  /*6770*/  FFMA R83, R83, UR7, -R80.reuse ;  /* 0x0000000753537c23 */ /* 0x100fe20008000850 */
[--C-:B------:R-:W-:Y:S01]  /*6780*/  FFMA R210, R86, UR7, -R80.reuse ;  /* 0x0000000756d27c23 */ /* 0x100fe20008000850 */
[----:B------:R-:W-:-:S02]  /*6790*/  FFMA R87, R87, UR7, -R80 ;  /* 0x0000000757577c23 */ /* 0x000fc40008000850 */
[----:B------:R3:W4:Y:S01]  /*67a0*/  MUFU.EX2 R27, R26 ;  /* 0x0000001a001b7308 */ /* 0x0007220000000800 */
[----:B-1----:R-:W-:Y:S01]  /*67b0*/  @!P6 FMUL R57, R57, R57 ;  /* 0x000000393939e220 */ /* 0x002fe20000400000 */
[----:B------:R-:W-:Y:S01]  /*67c0*/  FSETP.GEU.AND P6, PT, R73, -126, PT ;  /* 0xc2fc00004900780b */ /* 0x000fe20003fce000 */
[----:B------:R-:W-:-:S05]  /*67d0*/  @!P5 FMUL R72, R72, 0.5 ;  /* 0x3f0000004848d820 */ /* 0x000fca0000400000 */
[----:B------:R-:W1:Y:S01]  /*67e0*/  MUFU.EX2 R20, R68 ;  /* 0x0000004400147308 */ /* 0x000e620000000800 */
[----:B--2---:R-:W-:Y:S01]  /*67f0*/  @!P3 FMUL R61, R61, R61 ;  /* 0x0000003d3d3db220 */ /* 0x004fe20000400000 */
[----:B------:R-:W-:Y:S01]  /*6800*/  FSETP.GEU.AND P3, PT, R34, -126, PT ;  /* 0xc2fc00002200780b */ /* 0x000fe20003f6e000 */
[----:B---3--:R-:W-:Y:S02]  /*6810*/  FADD R26, R25, R41 ;  /* 0x00000029191a7221 */ /* 0x008fe40000000000 */
[----:B------:R-:W-:Y:S02]  /*6820*/  FADD R86, R40, R61 ;  /* 0x0000003d28567221 */ /* 0x000fe40000000000 */
[----:B------:R-:W-:Y:S01]  /*6830*/  @!P6 FMUL R73, R73, 0.5 ;  /* 0x3f0000004949e820 */ /* 0x000fe20000400000 */
[----:B------:R-:W2:Y:S01]  /*6840*/  MUFU.EX2 R30, R72 ;  /* 0x00000048001e7308 */ /* 0x000ea20000000800 */
[----:B----4-:R-:W-:Y:S01]  /*6850*/  @!P4 FMUL R27, R27, R27 ;  /* 0x0000001b1b1bc220 */ /* 0x010fe20000400000 */
[----:B------:R-:W-:Y:S01]  /*6860*/  FSETP.GEU.AND P4, PT, R35, -126, PT ;  /* 0xc2fc00002300780b */ /* 0x000fe20003f8e000 */
[----:B------:R-:W-:Y:S01]  /*6870*/  FADD R26, R26, R13 ;  /* 0x0000000d1a1a7221 */ /* 0x000fe20000000000 */
[----:B------:R-:W-:-:S03]  /*6880*/  FADD R13, R37, R57 ;  /* 0x00000039250d7221 */ /* 0x000fc60000000000 */
        /* <DEDUP_REMOVED lines=9> */
[----:B------:R2:W4:Y:S01]  /*6920*/  MUFU.EX2 R81, R35 ;  /* 0x0000002300517308 */ /* 0x0005220000000800 */
[----:B---3--:R-:W-:Y:S01]  /*6930*/  @!P6 FMUL R68, R68, R68 ;  /* 0x000000444444e220 */ /* 0x008fe20000400000 */
[----:B------:R-:W-:-:S05]  /*6940*/  FSETP.GEU.AND P6, PT, R39, -126, PT ;  /* 0xc2fc00002700780b */ /* 0x000fca0003fce000 */
[----:B------:R-:W-:Y:S01]  /*6950*/  @!P5 FMUL R38, R38, 0.5 ;  /* 0x3f0000002626d820 */ /* 0x000fe20000400000 */
[----:B------:R-:W3:Y:S01]  /*6960*/  MUFU.EX2 R77, R31 ;  /* 0x0000001f004d7308 */ /* 0x000ee20000000800 */
[----:B-1----:R-:W-:Y:S01]  /*6970*/  @!P3 FMUL R34, R34, R34 ;  /* 0x000000222222b220 */ /* 0x002fe20000400000 */
[----:B------:R-:W-:Y:S01]  /*6980*/  FSETP.GEU.AND P3, PT, R43, -126, PT ;  /* 0xc2fc00002b00780b */ /* 0x000fe20003f6e000 */
[----:B--2---:R-:W-:-:S04]  /*6990*/  FFMA R35, R46, UR7, -R80 ;  /* 0x000000072e237c23 */ /* 0x004fc80008000850 */
[----:B------:R-:W-:Y:S01]  /*69a0*/  @!P6 FMUL R39, R39, 0.5 ;  /* 0x3f0000002727e820 */ /* 0x000fe20000400000 */
[----:B------:R1:W2:Y:S01]  /*69b0*/  MUFU.EX2 R31, R38 ;  /* 0x00000026001f7308 */ /* 0x0002a20000000800 */
[----:B----4-:R-:W-:Y:S01]  /*69c0*/  @!P4 FMUL R81, R81, R81 ;  /* 0x000000515151c220 */ /* 0x010fe20000400000 */
[----:B------:R-:W-:-:S05]  /*69d0*/  FSETP.GEU.AND P4, PT, R35, -126, PT ;  /* 0xc2fc00002300780b */ /* 0x000fca0003f8e000 */
[----:B------:R-:W-:Y:S01]  /*69e0*/  @!P3 FMUL R43, R43, 0.5 ;  /* 0x3f0000002b2bb820 */ /* 0x000fe20000400000 */
[----:B------:R4:W5:Y:S01]  /*69f0*/  MUFU.EX2 R72, R39 ;  /* 0x0000002700487308 */ /* 0x0009620000000800 */
[--C-:B-1----:R-:W-:Y:S01]  /*6a00*/  FFMA R38, R50, UR7, -R80.reuse ;  /* 0x0000000732267c23 */ /* 0x102fe20008000850 */
[----:B---3--:R-:W-:Y:S01]  /*6a10*/  @!P2 FMUL R77, R77, R77 ;  /* 0x0000004d4d4da220 */ /* 0x008fe20000400000 */
[----:B------:R-:W-:Y:S01]  /*6a20*/  FSETP.GEU.AND P2, PT, R42, -126, PT ;  /* 0xc2fc00002a00780b */ /* 0x000fe20003f4e000 */
[--C-:B------:R-:W-:Y:S01]  /*6a30*/  FFMA R50, R74, UR7, -R80.reuse ;  /* 0x000000074a327c23 */ /* 0x100fe20008000850 */
[--C-:B------:R-:W-:Y:S01]  /*6a40*/  FFMA R74, R78, UR7, -R80.reuse ;  /* 0x000000074e4a7c23 */ /* 0x100fe20008000850 */
[----:B------:R-:W-:Y:S01]  /*6a50*/  FADD R78, R28, R69 ;  /* 0x000000451c4e7221 */ /* 0x000fe20000000000 */
[----:B------:R-:W-:Y:S01]  /*6a60*/  @!P4 FMUL R35, R35, 0.5 ;  /* 0x3f0000002323c820 */ /* 0x000fe20000400000 */
[----:B------:R1:W3:Y:S01]  /*6a70*/  MUFU.EX2 R46, R43 ;  /* 0x0000002b002e7308 */ /* 0x0002e20000000800 */
[----:B--2---:R-:W-:Y:S01]  /*6a80*/  @!P5 FMUL R31, R31, R31 ;  /* 0x0000001f1f1fd220 */ /* 0x004fe20000400000 */
[----:B------:R-:W-:Y:S01]  /*6a90*/  FSETP.GEU.AND P5, PT, R47, -126, PT ;  /* 0xc2fc00002f00780b */ /* 0x000fe20003fae000 */
[--C-:B----4-:R-:W-:Y:S01]  /*6aa0*/  FFMA R39, R54, UR7, -R80.reuse ;  /* 0x0000000736277c23 */ /* 0x110fe20008000850 */
[--C-:B------:R-:W-:Y:S01]  /*6ab0*/  FFMA R54, R55, UR7, -R80.reuse ;  /* 0x0000000737367c23 */ /* 0x100fe20008000850 */
[--C-:B------:R-:W-:Y:S01]  /*6ac0*/  FFMA R55, R59, UR7, -R80.reuse ;  /* 0x000000073b377c23 */ /* 0x100fe20008000850 */
[----:B------:R-:W-:Y:S01]  /*6ad0*/  FFMA R59, R75, UR7, -R80 ;  /* 0x000000074b3b7c23 */ /* 0x000fe20008000850 */
[----:B------:R-:W-:Y:S01]  /*6ae0*/  FADD R75, R24, R64 ;  /* 0x00000040184b7221 */ /* 0x000fe20000000000 */
[----:B------:R-:W2:Y:S01]  /*6af0*/  MUFU.EX2 R35, R35 ;  /* 0x0000002300237308 */ /* 0x000ea20000000800 */
[----:B-----5:R-:W-:Y:S01]  /*6b00*/  @!P6 FMUL R72, R72, R72 ;  /* 0x000000484848e220 */ /* 0x020fe20000400000 */
[----:B------:R-:W-:Y:S01]  /*6b10*/  FSETP.GEU.AND P6, PT, R38, -126, PT ;  /* 0xc2fc00002600780b */ /* 0x000fe20003fce000 */
[----:B------:R-:W-:Y:S01]  /*6b20*/  @!P2 FMUL R42, R42, 0.5 ;  /* 0x3f0000002a2aa820 */ /* 0x000fe20000400000 */
[--C-:B-1----:R-:W-:Y:S01]  /*6b30*/  FFMA R43, R62, UR7, -R80.reuse ;  /* 0x000000073e2b7c23 */ /* 0x102fe20008000850 */
[----:B------:R-:W-:Y:S01]  /*6b40*/  FFMA R62, R70, UR7, -R80 ;  /* 0x00000007463e7c23 */ /* 0x000fe20008000850 */
[----:B------:R-:W-:Y:S01]  /*6b50*/  FADD R70, R33, R53 ;  /* 0x0000003521467221 */ /* 0x000fe20000000000 */
[----:B------:R-:W-:Y:S01]  /*6b60*/  @!P5 FMUL R47, R47, 0.5 ;  /* 0x3f0000002f2fd820 */ /* 0x000fe20000400000 */
[----:B------:R1:W4:Y:S01]  /*6b70*/  MUFU.EX2 R73, R42 ;  /* 0x0000002a00497308 */ /* 0x0003220000000800 */
[----:B---3--:R-:W-:Y:S01]  /*6b80*/  @!P3 FMUL R46, R46, R46 ;  /* 0x0000002e2e2eb220 */ /* 0x008fe20000400000 */
[----:B------:R-:W-:Y:S01]  /*6b90*/  FSETP.GEU.AND P3, PT, R39, -126, PT ;  /* 0xc2fc00002700780b */ /* 0x000fe20003f6e000 */
[----:B------:R-:W-:Y:S01]  /*6ba0*/  FADD R75, R75, R70 ;  /* 0x000000464b4b7221 */ /* 0x000fe20000000000 */
[----:B------:R-:W-:Y:S01]  /*6bb0*/  FADD R78, R78, R13 ;  /* 0x0000000d4e4e7221 */ /* 0x000fe20000000000 */
[----:B------:R-:W-:Y:S01]  /*6bc0*/  FADD R13, R203, R20 ;  /* 0x00000014cb0d7221 */ /* 0x000fe20000000000 */
[----:B------:R-:W-:Y:S01]  /*6bd0*/  F2FP.BF16.F32.PACK_AB R28, R28, R29 ;  /* 0x0000001d1c1c723e */ /* 0x000fe200000010ff */
[----:B------:R-:W-:Y:S01]  /*6be0*/  @!P6 FMUL R38, R38, 0.5 ;  /* 0x3f0000002626e820 */ /* 0x000fe20000400000 */
[----:B------:R3:W5:Y:S01]  /*6bf0*/  MUFU.EX2 R76, R47 ;  /* 0x0000002f004c7308 */ /* 0x0007620000000800 */
[--C-:B-1----:R-:W-:Y:S01]  /*6c00*/  FFMA R42, R58, UR7, -R80.reuse ;  /* 0x000000073a2a7c23 */ /* 0x102fe20008000850 */
[----:B--2---:R-:W-:Y:S01]  /*6c10*/  @!P4 FMUL R35, R35, R35 ;  /* 0x000000232323c220 */ /* 0x004fe20000400000 */
[----:B------:R-:W-:Y:S01]  /*6c20*/  FSETP.GEU.AND P4, PT, R54, -126, PT ;  /* 0xc2fc00003600780b */ /* 0x000fe20003f8e000 */
[--C-:B------:R-:W-:Y:S01]  /*6c30*/  FFMA R58, R63, UR7, -R80.reuse ;  /* 0x000000073f3a7c23 */ /* 0x100fe20008000850 */
[--C-:B------:R-:W-:Y:S01]  /*6c40*/  FFMA R63, R66, UR7, -R80.reuse ;  /* 0x00000007423f7c23 */ /* 0x100fe20008000850 */
[--C-:B------:R-:W-:Y:S01]  /*6c50*/  FFMA R66, R67, UR7, -R80.reuse ;  /* 0x0000000743427c23 */ /* 0x100fe20008000850 */
[----:B------:R-:W-:Y:S01]  /*6c60*/  @!P3 FMUL R39, R39, 0.5 ;  /* 0x3f0000002727b820 */ /* 0x000fe20000400000 */
[----:B------:R-:W1:Y:S01]  /*6c70*/  MUFU.EX2 R38, R38 ;  /* 0x0000002600267308 */ /* 0x000e620000000800 */
[----:B----4-:R-:W-:Y:S01]  /*6c80*/  @!P2 FMUL R73, R73, R73 ;  /* 0x000000494949a220 */ /* 0x010fe20000400000 */
[----:B------:R-:W-:Y:S01]  /*6c90*/  FSETP.GEU.AND P2, PT, R51, -126, PT ;  /* 0xc2fc00003300780b */ /* 0x000fe20003f4e000 */
[--C-:B---3--:R-:W-:Y:S01]  /*6ca0*/  FFMA R47, R71, UR7, -R80.reuse ;  /* 0x00000007472f7c23 */ /* 0x108fe20008000850 */
[----:B------:R-:W-:Y:S01]  /*6cb0*/  FFMA R67, R79, UR7, -R80 ;  /* 0x000000074f437c23 */ /* 0x000fe20008000850 */
[----:B------:R-:W-:Y:S01]  /*6cc0*/  FADD R71, R29, R44 ;  /* 0x0000002c1d477221 */ /* 0x000fe20000000000 */
[----:B------:R-:W-:Y:S01]  /*6cd0*/  FADD R80, R204, R52 ;  /* 0x00000034cc507221 */ /* 0x000fe20000000000 */
[----:B------:R-:W-:Y:S01]  /*6ce0*/  FADD R79, R209, R45 ;  /* 0x0000002dd14f7221 */ /* 0x000fe20000000000 */
[----:B------:R-:W2:Y:S01]  /*6cf0*/  MUFU.EX2 R39, R39 ;  /* 0x0000002700277308 */ /* 0x000ea20000000800 */
[----:B-----5:R-:W-:Y:S01]  /*6d00*/  @!P5 FMUL R76, R76, R76 ;  /* 0x0000004c4c4cd220 */ /* 0x020fe20000400000 */
[----:B------:R-:W-:Y:S01]  /*6d10*/  FSETP.GEU.AND P5, PT, R42, -126, PT ;  /* 0xc2fc00002a00780b */ /* 0x000fe20003fae000 */
[----:B------:R-:W-:Y:S01]  /*6d20*/  @!P4 FMUL R54, R54, 0.5 ;  /* 0x3f0000003636c820 */ /* 0x000fe20000400000 */
[----:B------:R-:W-:Y:S01]  /*6d30*/  FADD R71, R71, R80 ;  /* 0x0000005047477221 */ /* 0x000fe20000000000 */
[----:B------:R-:W-:Y:S01]  /*6d40*/  FADD R80, R207, R60 ;  /* 0x0000003ccf507221 */ /* 0x000fe20000000000 */
[----:B------:R-:W-:Y:S01]  /*6d50*/  FADD R75, R75, R78 ;  /* 0x0000004e4b4b7221 */ /* 0x000fe20000000000 */
[----:B------:R-:W-:Y:S01]  /*6d60*/  @!P2 FMUL R51, R51, 0.5 ;  /* 0x3f0000003333a820 */ /* 0x000fe20000400000 */
[----:B------:R-:W-:Y:S01]  /*6d70*/  FADD R26, R26, R71 ;  /* 0x000000471a1a7221 */ /* 0x000fe20000000000 */
[----:B-1----:R-:W-:Y:S01]  /*6d80*/  @!P6 FMUL R38, R38, R38 ;  /* 0x000000262626e220 */ /* 0x002fe20000400000 */
[----:B------:R-:W-:Y:S01]  /*6d90*/  FSETP.GEU.AND P6, PT, R55, -126, PT ;  /* 0xc2fc00003700780b */ /* 0x000fe20003fce000 */
[----:B------:R-:W1:Y:S01]  /*6da0*/  MUFU.EX2 R54, R54 ;  /* 0x0000003600367308 */ /* 0x000e620000000800 */
[----:B------:R-:W-:Y:S01]  /*6db0*/  FADD R80, R80, R13 ;  /* 0x0000000d50507221 */ /* 0x000fe20000000000 */
[----:B------:R-:W-:Y:S01]  /*6dc0*/  FADD R13, R36, R56 ;  /* 0x00000038240d7221 */ /* 0x000fe20000000000 */
[----:B------:R-:W-:Y:S01]  /*6dd0*/  F2FP.BF16.F32.PACK_AB R29, R81, R34 ;  /* 0x00000022511d723e */ /* 0x000fe200000010ff */
[----:B------:R-:W-:Y:S01]  /*6de0*/  @!P5 FMUL R42, R42, 0.5 ;  /* 0x3f0000002a2ad820 */ /* 0x000fe20000400000 */
[----:B------:R-:W-:Y:S01]  /*6df0*/  SHF.L.U32 R71, R23, 0x1f, RZ ;  /* 0x0000001f17477819 */ /* 0x000fe200000006ff */
[----:B--2---:R-:W-:Y:S01]  /*6e00*/  @!P3 FMUL R39, R39, R39 ;  /* 0x000000272727b220 */ /* 0x004fe20000400000 */
[----:B------:R-:W-:Y:S01]  /*6e10*/  FSETP.GEU.AND P3, PT, R58, -126, PT ;  /* 0xc2fc00003a00780b */ /* 0x000fe20003f6e000 */
[----:B------:R-:W2:Y:S01]  /*6e20*/  MUFU.EX2 R51, R51 ;  /* 0x0000003300337308 */ /* 0x000ea20000000800 */
[----:B------:R-:W-:-:S02]  /*6e30*/  F2FP.BF16.F32.PACK_AB R24, R24, R25 ;  /* 0x000000191818723e */ /* 0x000fc400000010ff */
[----:B------:R-:W-:Y:S01]  /*6e40*/  F2FP.BF16.F32.PACK_AB R25, R30, R27 ;  /* 0x0000001b1e19723e */ /* 0x000fe200000010ff */
[----:B------:R-:W-:Y:S01]  /*6e50*/  @!P6 FMUL R55, R55, 0.5 ;  /* 0x3f0000003737e820 */ /* 0x000fe20000400000 */
[----:B------:R-:W-:Y:S02]  /*6e60*/  F2FP.BF16.F32.PACK_AB R44, R69, R44 ;  /* 0x0000002c452c723e */ /* 0x000fe400000010ff */
[----:B------:R-:W-:Y:S01]  /*6e70*/  F2FP.BF16.F32.PACK_AB R52, R57, R52 ;  /* 0x000000343934723e */ /* 0x000fe200000010ff */
[----:B------:R-:W3:Y:S01]  /*6e80*/  MUFU.EX2 R42, R42 ;  /* 0x0000002a002a7308 */ /* 0x000ee20000000800 */
        /* <DEDUP_REMOVED lines=13> */
[----:B------:R-:W-:-:S03]  /*6f60*/  FSETP.GEU.AND P6, PT, R62, -126, PT ;  /* 0xc2fc00003e00780b */ /* 0x000fc60003fce000 */
[----:B------:R-:W-:Y:S01]  /*6f70*/  FADD R211, R30, R55 ;  /* 0x000000371ed37221 */ /* 0x000fe20000000000 */
[----:B------:R-:W-:Y:S01]  /*6f80*/  F2FP.BF16.F32.PACK_AB R30, R32, R207 ;  /* 0x000000cf201e723e */ /* 0x000fe200000010ff */
[----:B------:R-:W-:Y:S01]  /*6f90*/  @!P5 FMUL R66, R66, 0.5 ;  /* 0x3f0000004242d820 */ /* 0x000fe20000400000 */
[----:B------:R-:W1:Y:S01]  /*6fa0*/  MUFU.EX2 R43, R43 ;  /* 0x0000002b002b7308 */ /* 0x000e620000000800 */
[----:B--2---:R-:W-:Y:S01]  /*6fb0*/  @!P3 FMUL R58, R58, R58 ;  /* 0x0000003a3a3ab220 */ /* 0x004fe20000400000 */
[----:B------:R-:W-:-:S05]  /*6fc0*/  FSETP.GEU.AND P3, PT, R50, -126, PT ;  /* 0xc2fc00003200780b */ /* 0x000fca0003f6e000 */
[----:B------:R-:W-:Y:S01]  /*6fd0*/  @!P6 FMUL R62, R62, 0.5 ;  /* 0x3f0000003e3ee820 */ /* 0x000fe20000400000 */
[----:B------:R-:W2:Y:S01]  /*6fe0*/  MUFU.EX2 R66, R66 ;  /* 0x0000004200427308 */ /* 0x000ea20000000800 */
[----:B---3--:R-:W-:Y:S01]  /*6ff0*/  @!P4 FMUL R63, R63, R63 ;  /* 0x0000003f3f3fc220 */ /* 0x008fe20000400000 */
[----:B------:R-:W-:-:S03]  /*7000*/  FSETP.GEU.AND P4, PT, R59, -126, PT ;  /* 0xc2fc00003b00780b */ /* 0x000fc60003f8e000 */
[----:B------:R-:W-:Y:S01]  /*7010*/  FADD R212, R34, R63 ;  /* 0x0000003f22d47221 */ /* 0x000fe20000000000 */
[----:B------:R-:W-:Y:S01]  /*7020*/  F2FP.BF16.F32.PACK_AB R34, R36, R205 ;  /* 0x000000cd2422723e */ /* 0x000fe200000010ff */
[----:B------:R-:W-:Y:S01]  /*7030*/  @!P3 FMUL R50, R50, 0.5 ;  /* 0x3f0000003232b820 */ /* 0x000fe20000400000 */
[----:B------:R-:W3:Y:S01]  /*7040*/  MUFU.EX2 R62, R62 ;  /* 0x0000003e003e7308 */ /* 0x000ee20000000800 */
[----:B-1----:R-:W-:Y:S01]  /*7050*/  @!P2 FMUL R43, R43, R43 ;  /* 0x0000002b2b2ba220 */ /* 0x002fe20000400000 */
[----:B------:R-:W-:Y:S02]  /*7060*/  FSETP.GEU.AND P2, PT, R47, -126, PT ;  /* 0xc2fc00002f00780b */ /* 0x000fe40003f4e000 */
[----:B------:R-:W-:Y:S02]  /*7070*/  F2FP.BF16.F32.PACK_AB R36, R37, R204 ;  /* 0x000000cc2524723e */ /* 0x000fe400000010ff */
        /* <DEDUP_REMOVED lines=13> */
[----:B------:R-:W-:Y:S02]  /*7150*/  FADD R213, R73, R50 ;  /* 0x0000003249d57221 */ /* 0x000fe40000000000 */
[----:B------:R-:W-:Y:S01]  /*7160*/  @!P6 FMUL R82, R82, 0.5 ;  /* 0x3f0000005252e820 */ /* 0x000fe20000400000 */
[----:B------:R-:W1:Y:S01]  /*7170*/  MUFU.EX2 R74, R74 ;  /* 0x0000004a004a7308 */ /* 0x000e620000000800 */
[----:B--2---:R-:W-:Y:S01]  /*7180*/  @!P4 FMUL R59, R59, R59 ;  /* 0x0000003b3b3bc220 */ /* 0x004fe20000400000 */
[----:B------:R-:W-:-:S03]  /*7190*/  FSETP.GEU.AND P4, PT, R67, -126, PT ;  /* 0xc2fc00004300780b */ /* 0x000fc60003f8e000 */
[----:B------:R-:W-:Y:S02]  /*71a0*/  FADD R214, R46, R59 ;  /* 0x0000003b2ed67221 */ /* 0x000fe40000000000 */
[----:B------:R-:W-:Y:S01]  /*71b0*/  @!P3 FMUL R83, R83, 0.5 ;  /* 0x3f0000005353b820 */ /* 0x000fe20000400000 */
[----:B------:R2:W4:Y:S01]  /*71c0*/  MUFU.EX2 R15, R82 ;  /* 0x00000052000f7308 */ /* 0x0005220000000800 */
[----:B---3--:R-:W-:-:S06]  /*71d0*/  @!P2 FMUL R47, R47, R47 ;  /* 0x0000002f2f2fa220 */ /* 0x008fcc0000400000 */
[----:B------:R-:W-:Y:S01]  /*71e0*/  @!P4 FMUL R67, R67, 0.5 ;  /* 0x3f0000004343c820 */ /* 0x000fe20000400000 */
[----:B------:R3:W5:Y:S01]  /*71f0*/  MUFU.EX2 R70, R83 ;  /* 0x0000005300467308 */ /* 0x0007620000000800 */
[----:B-1----:R-:W-:Y:S01]  /*7200*/  @!P5 FMUL R74, R74, R74 ;  /* 0x0000004a4a4ad220 */ /* 0x002fe20000400000 */
[----:B------:R-:W-:Y:S01]  /*7210*/  FSETP.GEU.AND P5, PT, R210, -126, PT ;  /* 0xc2fc0000d200780b */ /* 0x000fe20003fae000 */
[----:B--2---:R-:W-:-:S04]  /*7220*/  FADD R82, R205, R21 ;  /* 0x00000015cd527221 */ /* 0x004fc80000000000 */
[----:B------:R-:W-:Y:S01]  /*7230*/  FADD R79, R79, R82 ;  /* 0x000000524f4f7221 */ /* 0x000fe20000000000 */
[----:B------:R-:W-:Y:S01]  /*7240*/  FADD R82, R208, R65 ;  /* 0x00000041d0527221 */ /* 0x000fe20000000000 */
[----:B----4-:R-:W-:Y:S01]  /*7250*/  @!P6 FMUL R15, R15, R15 ;  /* 0x0000000f0f0fe220 */ /* 0x010fe20000400000 */
[----:B------:R-:W-:Y:S01]  /*7260*/  FSETP.GEU.AND P6, PT, R87, -126, PT ;  /* 0xc2fc00005700780b */ /* 0x000fe20003fce000 */
[----:B---3--:R-:W-:Y:S01]  /*7270*/  FADD R83, R32, R49 ;  /* 0x0000003120537221 */ /* 0x008fe20000000000 */
[----:B------:R-:W-:Y:S01]  /*7280*/  FADD R82, R82, R13 ;  /* 0x0000000d52527221 */ /* 0x000fe20000000000 */
[----:B------:R-:W1:Y:S01]  /*7290*/  MUFU.EX2 R67, R67 ;  /* 0x0000004300437308 */ /* 0x000e620000000800 */
[----:B------:R-:W-:Y:S01]  /*72a0*/  FADD R215, R38, R15 ;  /* 0x0000000f26d77221 */ /* 0x000fe20000000000 */
[----:B------:R-:W-:Y:S01]  /*72b0*/  FADD R83, R83, R86 ;  /* 0x0000005653537221 */ /* 0x000fe20000000000 */
[----:B------:R-:W-:Y:S01]  /*72c0*/  FADD R86, R27, R42 ;  /* 0x0000002a1b567221 */ /* 0x000fe20000000000 */
[----:B------:R-:W-:Y:S01]  /*72d0*/  @!P5 FMUL R210, R210, 0.5 ;  /* 0x3f000000d2d2d820 */ /* 0x000fe20000400000 */
[----:B-----5:R-:W-:Y:S01]  /*72e0*/  @!P3 FMUL R70, R70, R70 ;  /* 0x000000464646b220 */ /* 0x020fe20000400000 */
[----:B------:R-:W-:Y:S01]  /*72f0*/  FSETP.GEU.AND P3, PT, R85, -126, PT ;  /* 0xc2fc00005500780b */ /* 0x000fe20003f6e000 */
[----:B------:R-:W-:Y:S01]  /*7300*/  FADD R216, R86, R213 ;  /* 0x000000d556d87221 */ /* 0x000fe20000000000 */
[----:B------:R-:W-:Y:S01]  /*7310*/  FMUL R86, R84, UR7 ;  /* 0x0000000754567c20 */ /* 0x000fe20008400000 */
[----:B------:R2:W3:Y:S01]  /*7320*/  MUFU.EX2 R14, R210 ;  /* 0x000000d2000e7308 */ /* 0x0004e20000000800 */
[----:B------:R-:W-:Y:S01]  /*7330*/  @!P6 FMUL R87, R87, 0.5 ;  /* 0x3f0000005757e820 */ /* 0x000fe20000400000 */
[----:B------:R-:W-:Y:S01]  /*7340*/  FADD R219, R212, R215 ;  /* 0x000000d7d4db7221 */ /* 0x000fe20000000000 */
[----:B------:R-:W-:Y:S01]  /*7350*/  FADD R215, R211, R214 ;  /* 0x000000d6d3d77221 */ /* 0x000fe20000000000 */
[----:B------:R-:W-:Y:S01]  /*7360*/  FSETP.GEU.AND P2, PT, R86, -126, PT ;  /* 0xc2fc00005600780b */ /* 0x000fe20003f4e000 */
[----:B------:R-:W-:Y:S01]  /*7370*/  FADD R84, R68, R43 ;  /* 0x0000002b44547221 */ /* 0x000fe20000000000 */
[----:B------:R-:W-:Y:S01]  /*7380*/  FADD R211, R35, R74 ;  /* 0x0000004a23d37221 */ /* 0x000fe20000000000 */
[----:B------:R-:W-:Y:S01]  /*7390*/  FADD R213, R51, R70 ;  /* 0x0000004633d57221 */ /* 0x000fe20000000000 */
[----:B------:R4:W5:Y:S01]  /*73a0*/  MUFU.EX2 R13, R87 ;  /* 0x00000057000d7308 */ /* 0x0009620000000800 */
[----:B--2---:R-:W-:Y:S01]  /*73b0*/  FADD R210, R81, R66 ;  /* 0x0000004251d27221 */ /* 0x004fe20000000000 */
[----:B------:R-:W-:Y:S01]  /*73c0*/  @!P3 FMUL R85, R85, 0.5 ;  /* 0x3f0000005555b820 */ /* 0x000fe20000400000 */
[----:B-1----:R-:W-:Y:S01]  /*73d0*/  @!P4 FMUL R67, R67, R67 ;  /* 0x000000434343c220 */ /* 0x002fe20000400000 */
[----:B------:R-:W-:Y:S01]  /*73e0*/  FADD R217, R84, R211 ;  /* 0x000000d354d97221 */ /* 0x000fe20000000000 */
[----:B------:R-:W-:Y:S01]  /*73f0*/  FADD R218, R210, R213 ;  /* 0x000000d5d2da7221 */ /* 0x000fe20000000000 */
[----:B------:R-:W-:Y:S01]  /*7400*/  FADD R210, R31, R62 ;  /* 0x0000003e1fd27221 */ /* 0x000fe20000000000 */
[----:B------:R-:W-:Y:S01]  /*7410*/  FADD R212, R76, R67 ;  /* 0x000000434cd47221 */ /* 0x000fe20000000000 */
[----:B------:R-:W1:Y:S01]  /*7420*/  MUFU.EX2 R84, R85 ;  /* 0x0000005500547308 */ /* 0x000e620000000800 */
[----:B------:R-:W-:Y:S01]  /*7430*/  @!P2 FMUL R86, R86, 0.5 ;  /* 0x3f0000005656a820 */ /* 0x000fe20000400000 */
[----:B---3--:R-:W-:Y:S01]  /*7440*/  @!P5 FMUL R14, R14, R14 ;  /* 0x0000000e0e0ed220 */ /* 0x008fe20000400000 */
[----:B----4-:R-:W-:Y:S01]  /*7450*/  FADD R87, R77, R58 ;  /* 0x0000003a4d577221 */ /* 0x010fe20000000000 */
[----:B------:R-:W-:Y:S01]  /*7460*/  FADD R211, R72, R47 ;  /* 0x0000002f48d37221 */ /* 0x000fe20000000000 */
[----:B------:R-:W-:Y:S01]  /*7470*/  FADD R79, R79, R80 ;  /* 0x000000504f4f7221 */ /* 0x000fe20000000000 */
[----:B------:R-:W-:Y:S01]  /*7480*/  FADD R213, R39, R14 ;  /* 0x0000000e27d57221 */ /* 0x000fe20000000000 */
[----:B------:R-:W-:Y:S01]  /*7490*/  FADD R87, R87, R212 ;  /* 0x000000d457577221 */ /* 0x000fe20000000000 */
[----:B------:R-:W2:Y:S01]  /*74a0*/  MUFU.EX2 R86, R86 ;  /* 0x0000005600567308 */ /* 0x000ea20000000800 */
[----:B-----5:R-:W-:Y:S01]  /*74b0*/  @!P6 FMUL R13, R13, R13 ;  /* 0x0000000d0d0de220 */ /* 0x020fe20000400000 */
        /* <DEDUP_REMOVED lines=10> */
[----:B-1----:R-:W-:Y:S01]  /*7560*/  @!P3 FMUL R84, R84, R84 ;  /* 0x000000545454b220 */ /* 0x002fe20000400000 */
[----:B------:R-:W-:Y:S01]  /*7570*/  FADD R214, R87, R214 ;  /* 0x000000d657d67221 */ /* 0x000fe20000000000 */
[----:B------:R-:W-:Y:S01]  /*7580*/  FADD R75, R26, R75 ;  /* 0x0000004b1a4b7221 */ /* 0x000fe20000000000 */
[----:B------:R-:W-:Y:S01]  /*7590*/  F2FP.BF16.F32.PACK_AB R32, R33, R206 ;  /* 0x000000ce2120723e */ /* 0x000fe200000010ff */
[----:B------:R-:W-:Y:S01]  /*75a0*/  FMUL R184, R184, R84 ;  /* 0x00000054b8b87220 */ /* 0x000fe20000400000 */
[----:B------:R-:W-:Y:S01]  /*75b0*/  FADD R215, R215, R214 ;  /* 0x000000d6d7d77221 */ /* 0x000fe20000000000 */
[----:B--2---:R-:W-:Y:S01]  /*75c0*/  @!P2 FMUL R86, R86, R86 ;  /* 0x000000565656a220 */ /* 0x004fe20000400000 */
[----:B------:R-:W-:Y:S01]  /*75d0*/  F2FP.BF16.F32.PACK_AB R38, R40, R203 ;  /* 0x000000cb2826723e */ /* 0x000fe200000010ff */
[----:B------:R1:W2:Y:S01]  /*75e0*/  SYNCS.PHASECHK.TRANS64.TRYWAIT P2, [UR11+0x58400], R71 ;  /* 0x05840047ff0075a7 */ /* 0x0002a2000804014b */
[----:B------:R-:W-:Y:S01]  /*75f0*/  FADD R215, R216, R215 ;  /* 0x000000d7d8d77221 */ /* 0x000fe20000000000 */
[----:B------:R-:W-:Y:S01]  /*7600*/  F2FP.BF16.F32.PACK_AB R33, R46, R73 ;  /* 0x000000492e21723e */ /* 0x000fe200000010ff */
[----:B------:R-:W-:Y:S01]  /*7610*/  FFMA R11, R84, R11, R75 ;  /* 0x0000000b540b7223 */ /* 0x000fe2000000004b */
[----:B------:R-:W-:Y:S01]  /*7620*/  F2FP.BF16.F32.PACK_AB R40, R64, R41 ;  /* 0x000000294028723e */ /* 0x000fe200000010ff */
[----:B------:R-:W-:Y:S01]  /*7630*/  FFMA R3, R86, R3, R215 ;  /* 0x0000000356037223 */ /* 0x000fe200000000d7 */
[----:B------:R-:W-:Y:S01]  /*7640*/  F2FP.BF16.F32.PACK_AB R41, R55, R42 ;  /* 0x0000002a3729723e */ /* 0x000fe200000010ff */
[----:B------:R-:W-:Y:S01]  /*7650*/  FMUL R185, R185, R84 ;  /* 0x00000054b9b97220 */ /* 0x000fe20000400000 */
[----:B------:R-:W-:Y:S01]  /*7660*/  F2FP.BF16.F32.PACK_AB R46, R49, R60 ;  /* 0x0000003c312e723e */ /* 0x000fe200000010ff */
[-C--:B------:R-:W-:Y:S01]  /*7670*/  FMUL R188, R188, R84.reuse ;  /* 0x00000054bcbc7220 */ /* 0x080fe20000400000 */
[----:B------:R-:W-:Y:S01]  /*7680*/  F2FP.BF16.F32.PACK_AB R39, R54, R39 ;  /* 0x000000273627723e */ /* 0x000fe200000010ff */
[-C--:B------:R-:W-:Y:S01]  /*7690*/  FMUL R189, R189, R84.reuse ;  /* 0x00000054bdbd7220 */ /* 0x080fe20000400000 */
[----:B------:R-:W-:Y:S01]  /*76a0*/  F2FP.BF16.F32.PACK_AB R42, R65, R45 ;  /* 0x0000002d412a723e */ /* 0x000fe200000010ff */
[----:B------:R-:W-:Y:S01]  /*76b0*/  FMUL R192, R192, R84 ;  /* 0x00000054c0c07220 */ /* 0x000fe20000400000 */
[----:B------:R-:W-:Y:S01]  /*76c0*/  F2FP.BF16.F32.PACK_AB R49, R59, R50 ;  /* 0x000000323b31723e */ /* 0x000fe200000010ff */
[-C--:B------:R-:W-:Y:S01]  /*76d0*/  FMUL R193, R193, R84.reuse ;  /* 0x00000054c1c17220 */ /* 0x080fe20000400000 */
        /* <DEDUP_REMOVED lines=116> */
[----:B------:R-:W-:Y:S01]  /*7e20*/  F2FP.BF16.F32.PACK_AB R54, R61, R20 ;  /* 0x000000143d36723e */ /* 0x000fe200000010ff */
[----:B-12---:R-:W-:Y:S06]  /*7e30*/  @!P0 BRA `(.L_x_29) ;  /* 0x0000000000048947 */ /* 0x006fec0003800000 */
[----:B------:R-:W-:Y:S01]  /*7e40*/  BPT.TRAP 0x1 ;  /* 0x000000040000795c */ /* 0x000fe20000300000 */
.L_x_29:
[----:B------:R-:W-:Y:S05]  /*7e50*/  @P2 BRA `(.L_x_30) ;  /* 0x0000000000082947 */ /* 0x000fea0003800000 */
[----:B------:R-:W1:Y:S02]  /*7e60*/  SYNCS.PHASECHK.TRANS64.TRYWAIT P2, [UR11+0x58400], R71 ;  /* 0x05840047ff0075a7 */ /* 0x000e64000804014b */
[----:B-1----:R-:W-:Y:S05]  /*7e70*/  @!P2 BRA `(.L_x_31) ;  /* 0x00000068002ca947 */ /* 0x002fea0003800000 */
.L_x_30:
        /* <DEDUP_REMOVED lines=8> */
[----:B------:R-:W-:Y:S01]  /*7f00*/  HGMMA.64x32x16.F32.BF16 R184, R24, gdesc[UR12].tnspB, R184, gsb0 ;  /* 0x4060000c18b87df0 */ /* 0x000fe200080018b8 */
[----:B------:R-:W-:Y:S01]  /*7f10*/  UMOV UR14, UR22 ;  /* 0x00000016000e7c82 */ /* 0x000fe20008000000 */
[----:B------:R-:W-:Y:S01]  /*7f20*/  UMOV UR15, 0x80000020 ;  /* 0x80000020000f7882 */ /* 0x000fe20000000000 */
[----:B------:R-:W-:-:S02]  /*7f30*/  UIADD3 UR19, UR11, 0x800, URZ ;  /* 0x000008000b137890 */ /* 0x000fc4000fffe03f */
        /* <DEDUP_REMOVED lines=320> */
.L_x_32:
[----:B------:R-:W-:-:S04]  /*9340*/  ULEA UR11, UR6, UR4, 0x3 ;  /* 0x00000004060b7291 */ /* 0x000fc8000f8e183f */
[----:B------:R-:W-:-:S04]  /*9350*/  UIADD3 UR11, UR11, 0x58428, URZ ;  /* 0x000584280b0b7890 */ /* 0x000fc8000fffe03f */
[----:B------:R-:W-:-:S09]  /*9360*/  UPRMT UR11, URZ, 0x654, UR11 ;  /* 0x000006543f0b7896 */ /* 0x000fd2000800000b */
[----:B------:R-:W-:Y:S01]  /*9370*/  SYNCS.ARRIVE.TRANS64.RED.A1T0 RZ, [UR11], RZ ;  /* 0x000000ffffff79a7 */ /* 0x000fe2000810040b */
[----:B------:R-:W-:Y:S05]  /*9380*/  @P1 BRA `(.L_x_33) ;  /* 0x0000000000041947 */ /* 0x000fea0003800000 */
[----:B------:R-:W-:Y:S01]  /*9390*/  BPT.TRAP 0x1 ;  /* 0x000000040000795c */ /* 0x000fe20000300000 */
.L_x_33:
[----:B------:R-:W-:-:S04]  /*93a0*/  UIADD3 UR6, UR6, 0x1, URZ ;  /* 0x0000000106067890 */ /* 0x000fc8000fffe03f */
[----:B------:R-:W-:-:S04]  /*93b0*/  UISETP.NE.AND UP0, UPT, UR6, 0x5, UPT ;  /* 0x000000050600788c */ /* 0x000fc8000bf05270 */
[----:B------:R-:W-:Y:S01]  /*93c0*/  USEL UR11, UR6, URZ, UP0 ;  /* 0x0000003f060b7287 */ /* 0x000fe20008000000 */
[----:B------:R-:W-:Y:S11]  /*93d0*/  @!P0 BRA `(.L_x_34) ;  /* 0x0000000000048947 */ /* 0x000ff60003800000 */
[----:B------:R-:W-:Y:S01]  /*93e0*/  BPT.TRAP 0x1 ;  /* 0x000000040000795c */ /* 0x000fe20000300000 */
.L_x_34:
[----:B------:R-:W-:-:S04]  /*93f0*/  ULEA UR6, UR11, UR4, 0x3 ;  /* 0x000000040b067291 */ /* 0x000fc8000f8e183f */
[----:B------:R-:W-:-:S04]  /*9400*/  UIADD3 UR6, UR6, 0x58428, URZ ;  /* 0x0005842806067890 */ /* 0x000fc8000fffe03f */
[----:B------:R-:W-:-:S09]  /*9410*/  UPRMT UR6, URZ, 0x654, UR6 ;  /* 0x000006543f067896 */ /* 0x000fd20008000006 */
[----:B------:R-:W-:Y:S01]  /*9420*/  SYNCS.ARRIVE.TRANS64.RED.A1T0 RZ, [UR6], RZ ;  /* 0x000000ffffff79a7 */ /* 0x000fe20008100406 */
[----:B------:R-:W-:Y:S05]  /*9430*/  @P1 BRA `(.L_x_35) ;  /* 0x0000000000041947 */ /* 0x000fea0003800000 */
[----:B------:R-:W-:Y:S01]  /*9440*/  BPT.TRAP 0x1 ;  /* 0x000000040000795c */ /* 0x000fe20000300000 */
.L_x_35:
[----:B------:R-:W-:Y:S01]  /*9450*/  UIADD3 UR10, UR10, 0x1, URZ ;  /* 0x000000010a0a7890 */ /* 0x000fe2000fffe03f */
[C---:B------:R-:W-:Y:S01]  /*9460*/  ISETP.GT.AND P2, PT, R12.reuse, 0x2, PT ;  /* 0x000000020c00780c */ /* 0x040fe20003f44270 */
[----:B------:R-:W-:Y:S01]  /*9470*/  UIADD3 UR6, UR11, 0x1, URZ ;  /* 0x000000010b067890 */ /* 0x000fe2000fffe03f */
[----:B------:R-:W-:Y:S01]  /*9480*/  IADD3 R12, R12, -0x1, RZ ;  /* 0xffffffff0c0c7810 */ /* 0x000fe20007ffe0ff */
[----:B------:R-:W-:Y:S01]  /*9490*/  UISETP.NE.AND UP1, UPT, UR10, 0x5, UPT ;  /* 0x000000050a00788c */ /* 0x000fe2000bf25270 */
[----:B------:R-:W-:Y:S01]  /*94a0*/  MOV R13, R0 ;  /* 0x00000000000d7202 */ /* 0x000fe20000000f00 */
[----:B------:R-:W-:Y:S01]  /*94b0*/  UISETP.NE.AND UP0, UPT, UR6, 0x5, UPT ;  /* 0x000000050600788c */ /* 0x000fe2000bf05270 */
[----:B------:R-:W-:Y:S01]  /*94c0*/  MOV R15, R10 ;  /* 0x0000000a000f7202 */ /* 0x000fe20000000f00 */
[----:B------:R-:W-:Y:S02]  /*94d0*/  USEL UR11, URZ, 0x1, UP1 ;  /* 0x000000013f0b7887 */ /* 0x000fe40008800000 */
[----:B------:R-:W-:-:S02]  /*94e0*/  USEL UR6, UR6, URZ, UP0 ;  /* 0x0000003f06067287 */ /* 0x000fc40008000000 */
[----:B------:R-:W-:Y:S02]  /*94f0*/  USEL UR45, UR10, URZ, UP1 ;  /* 0x0000003f0a2d7287 */ /* 0x000fe40008800000 */
[----:B------:R-:W-:Y:S01]  /*9500*/  LOP3.LUT R23, R23, UR11, RZ, 0x3c, !PT ;  /* 0x0000000b17177c12 */ /* 0x000fe2000f8e3cff */
[----:B------:R-:W-:Y:S09]  /*9510*/  @P2 BRA `(.L_x_36) ;  /* 0xffffffbc00002947 */ /* 0x000ff2000383ffff */
.L_x_25:
[----:B------:R-:W-:-:S13]  /*9520*/  R2UR UR5, R16 ;  /* 0x00000000100572ca */ /* 0x000fda00000e0000 */
[----:B------:R-:W-:-:S04]  /*9530*/  ULOP3.LUT UR5, UR5, 0x1, URZ, 0xfc, !UPT ;  /* 0x0000000105057892 */ /* 0x000fc8000f8efc3f */
[----:B------:R-:W-:-:S06]  /*9540*/  UISETP.NE.AND UP0, UPT, UR5, 0x3, UPT ;  /* 0x000000030500788c */ /* 0x000fcc000bf05270 */
[----:B------:R-:W-:-:S13]  /*9550*/  PLOP3.LUT P2, PT, PT, PT, UP0, 0x80, 0x0 ;  /* 0x000000000000781c */ /* 0x000fda0003f4f008 */
[----:B------:R-:W-:Y:S05]  /*9560*/  @!P2 BRA `(.L_x_37) ;  /* 0x000000000004a947 */ /* 0x000fea0003800000 */
[----:B------:R-:W-:Y:S01]  /*9570*/  BPT.TRAP 0x1 ;  /* 0x000000040000795c */ /* 0x000fe20000300000 */
.L_x_37:
[----:B------:R-:W-:Y:S01]  /*9580*/  R2UR UR7, R16 ;  /* 0x00000000100772ca */ /* 0x000fe200000e0000 */
[----:B------:R-:W-:-:S04]  /*9590*/  ULEA UR5, UR47, UR4, 0x3 ;  /* 0x000000042f057291 */ /* 0x000fc8000f8e183f */
[----:B------:R-:W-:-:S04]  /*95a0*/  UIADD3 UR5, UR5, 0x58460, URZ ;  /* 0x0005846005057890 */ /* 0x000fc8000fffe03f */
[----:B------:R-:W-:-:S04]  /*95b0*/  UPRMT UR5, URZ, 0x654, UR5 ;  /* 0x000006543f057896 */ /* 0x000fc80008000005 */
[----:B------:R-:W-:-:S05]  /*95c0*/  UISETP.GT.U32.AND UP0, UPT, UR7, 0x1, UPT ;  /* 0x000000010700788c */ /* 0x000fca000bf04070 */
[----:B------:R-:W-:Y:S01]  /*95d0*/  SYNCS.ARRIVE.TRANS64.RED.A1T0 RZ, [UR5], RZ ;  /* 0x000000ffffff79a7 */ /* 0x000fe20008100405 */
[----:B------:R-:W-:-:S13]  /*95e0*/  PLOP3.LUT P2, PT, PT, PT, UP0, 0x80, 0x0 ;  /* 0x000000000000781c */ /* 0x000fda0003f4f008 */
[----:B------:R-:W-:Y:S05]  /*95f0*/  @P2 BRA `(.L_x_38) ;  /* 0x0000000000042947 */ /* 0x000fea0003800000 */
[----:B------:R-:W-:Y:S01]  /*9600*/  BPT.TRAP 0x1 ;  /* 0x000000040000795c */ /* 0x000fe20000300000 */
.L_x_38:
[----:B------:R-:W-:Y:S05]  /*9610*/  @!P0 BRA `(.L_x_39) ;  /* 0x0000000000048947 */ /* 0x000fea0003800000 */
[----:B------:R-:W-:Y:S01]  /*9620*/  BPT.TRAP 0x1 ;  /* 0x000000040000795c */ /* 0x000fe20000300000 */
.L_x_39:
[----:B------:R-:W-:-:S04]  /*9630*/  ULEA UR4, UR6, UR4, 0x3 ;  /* 0x0000000406047291 */ /* 0x000fc8000f8e183f */
[----:B------:R-:W-:-:S04]  /*9640*/  UIADD3 UR4, UR4, 0x58428, URZ ;  /* 0x0005842804047890 */ /* 0x000fc8000fffe03f */
[----:B------:R-:W-:-:S09]  /*9650*/  UPRMT UR4, URZ, 0x654, UR4 ;  /* 0x000006543f047896 */ /* 0x000fd20008000004 */
[----:B------:R-:W-:Y:S01]  /*9660*/  SYNCS.ARRIVE.TRANS64.RED.A1T0 RZ, [UR4], RZ ;  /* 0x000000ffffff79a7 */ /* 0x000fe20008100404 */
[----:B------:R-:W-:Y:S05]  /*9670*/  @P1 BRA `(.L_x_40) ;  /* 0x0000000000041947 */ /* 0x000fea0003800000 */
[----:B------:R-:W-:Y:S01]  /*9680*/  BPT.TRAP 0x1 ;  /* 0x000000040000795c */ /* 0x000fe20000300000 */
.L_x_40:
[----:B------:R-:W2:Y:S01]  /*9690*/  SHFL.BFLY PT, R4, R11, 0x1, 0x1f ;  /* 0x0c201f000b047f89 */ /* 0x000ea200000e0000 */
[----:B------:R-:W-:Y:S01]  /*96a0*/  BSSY B0, `(.L_x_41) ;  /* 0x0000024000007945 */ /* 0x000fe20003800000 */
[----:B------:R-:W-:Y:S02]  /*96b0*/  MOV R12, 0x3f800000 ;  /* 0x3f800000000c7802 */ /* 0x000fe40000000f00 */
[----:B------:R-:W3:Y:S01]  /*96c0*/  SHFL.BFLY PT, R6, R3, 0x1, 0x1f ;  /* 0x0c201f0003067f89 */ /* 0x000ee200000e0000 */
[----:B------:R-:W-:Y:S01]  /*96d0*/  MOV R7, 0x7f800000 ;  /* 0x7f80000000077802 */ /* 0x000fe20000000f00 */
[----:B--2---:R-:W-:Y:S01]  /*96e0*/  FADD R4, R4, R11 ;  /* 0x0000000b04047221 */ /* 0x004fe20000000000 */
[----:B---3--:R-:W-:-:S04]  /*96f0*/  FADD R15, R6, R3 ;  /* 0x00000003060f7221 */ /* 0x008fc80000000000 */
[----:B------:R-:W2:Y:S01]  /*9700*/  SHFL.BFLY PT, R5, R4, 0x2, 0x1f ;  /* 0x0c401f0004057f89 */ /* 0x000ea200000e0000 */
[----:B------:R-:W-:-:S03]  /*9710*/  MOV R6, 0x7f800000 ;  /* 0x7f80000000067802 */ /* 0x000fc60000000f00 */
[----:B------:R-:W3:Y:S01]  /*9720*/  SHFL.BFLY PT, R24, R15, 0x2, 0x1f ;  /* 0x0c401f000f187f89 */ /* 0x000ee200000e0000 */
[C---:B--2---:R-:W-:Y:S01]  /*9730*/  FSETP.NE.AND P0, PT, R4.reuse, -R5, PT ;  /* 0x800000050400720b */ /* 0x044fe20003f05000 */
[----:B------:R-:W-:Y:S01]  /*9740*/  FADD R9, R4, R5 ;  /* 0x0000000504097221 */ /* 0x000fe20000000000 */
[----:B------:R-:W-:Y:S01]  /*9750*/  MOV R5, 0x3f800000 ;  /* 0x3f80000000057802 */ /* 0x000fe20000000f00 */
[----:B---3--:R-:W-:-:S10]  /*9760*/  FADD R8, R15, R24 ;  /* 0x000000180f087221 */ /* 0x008fd40000000000 */
[----:B------:R-:W-:Y:S05]  /*9770*/  @!P0 BRA `(.L_x_42) ;  /* 0x0000000000588947 */ /* 0x000fea0003800000 */
[----:B------:R-:W-:Y:S01]  /*9780*/  IADD3 R3, R9, 0x1800000, RZ ;  /* 0x0180000009037810 */ /* 0x000fe20007ffe0ff */
[----:B------:R-:W-:Y:S03]  /*9790*/  BSSY B1, `(.L_x_43) ;  /* 0x000000d000017945 */ /* 0x000fe60003800000 */
[----:B------:R-:W-:-:S04]  /*97a0*/  LOP3.LUT R3, R3, 0x7f800000, RZ, 0xc0, !PT ;  /* 0x7f80000003037812 */ /* 0x000fc800078ec0ff */
[----:B------:R-:W-:-:S13]  /*97b0*/  ISETP.GT.U32.AND P0, PT, R3, 0x1ffffff, PT ;  /* 0x01ffffff0300780c */ /* 0x000fda0003f04070 */
[----:B------:R-:W-:Y:S05]  /*97c0*/  @P0 BRA `(.L_x_44) ;  /* 0x0000000000140947 */ /* 0x000fea0003800000 */
[----:B------:R-:W-:Y:S02]  /*97d0*/  MOV R4, R9 ;  /* 0x0000000900047202 */ /* 0x000fe40000000f00 */
[----:B------:R-:W-:-:S07]  /*97e0*/  MOV R13, 0x9800 ;  /* 0x00009800000d7802 */ /* 0x000fce0000000f00 */
[----:B-1----:R-:W-:Y:S05]  /*97f0*/  CALL.REL.NOINC `($__internal_0_$__cuda_sm20_rcp_rn_f32_slowpath) ;  /* 0x0000005000dc7944 */ /* 0x002fea0003c00000 */
[----:B------:R-:W-:Y:S01]  /*9800*/  MOV R5, R3 ;  /* 0x0000000300057202 */ /* 0x000fe20000000f00 */
[----:B------:R-:W-:Y:S06]  /*9810*/  BRA `(.L_x_45) ;  /* 0x0000000000107947 */ /* 0x000fec0003800000 */
.L_x_44:
[----:B------:R-:W2:Y:S02]  /*9820*/  MUFU.RCP R4, R9 ;  /* 0x0000000900047308 */ /* 0x000ea40000001000 */
[----:B--2---:R-:W-:-:S04]  /*9830*/  FFMA R3, R9, R4, -1 ;  /* 0xbf80000009037423 */ /* 0x004fc80000000004 */
[----:B------:R-:W-:-:S04]  /*9840*/  FADD.FTZ R3, -R3, -RZ ;  /* 0x800000ff03037221 */ /* 0x000fc80000010100 */
[----:B------:R-:W-:-:S07]  /*9850*/  FFMA R5, R4, R3, R4 ;  /* 0x0000000304057223 */ /* 0x000fce0000000004 */
.L_x_45:
[----:B------:R-:W-:Y:S05]  /*9860*/  BSYNC B1 ;  /* 0x0000000000017941 */ /* 0x000fea0003800000 */
.L_x_43:
[----:B------:R-:W-:Y:S01]  /*9870*/  FSETP.GEU.AND P0, PT, |R9|, 1.175494350822287508e-38, PT ;  /* 0x008000000900780b */ /* 0x000fe20003f0e200 */
[----:B------:R-:W-:-:S12]  /*9880*/  ULDC UR4, c[0x0][0x600] ;  /* 0x0001800000047ab9 */ /* 0x000fd80000000800 */
[----:B------:R-:W-:-:S04]  /*9890*/  @!P0 FMUL R9, R9, 16777216 ;  /* 0x4b80000009098820 */ /* 0x000fc80000400000 */
[----:B------:R-:W2:Y:S02]  /*98a0*/  MUFU.LG2 R3, R9 ;  /* 0x0000000900037308 */ /* 0x000ea40000000c00 */
[----:B--2---:R-:W-:-:S04]  /*98b0*/  @!P0 FADD R3, R3, -24 ;  /* 0xc1c0000003038421 */ /* 0x004fc80000000000 */
[----:B------:R-:W-:-:S04]  /*98c0*/  FMUL R3, R3, 0.69314718246459960938 ;  /* 0x3f31721803037820 */ /* 0x000fc80000400000 */
[----:B------:R-:W-:-:S07]  /*98d0*/  FFMA R7, R0, UR4, R3 ;  /* 0x0000000400077c23 */ /* 0x000fce0008000003 */
.L_x_42:
[----:B------:R-:W-:Y:S05]  /*98e0*/  BSYNC B0 ;  /* 0x0000000000007941 */ /* 0x000fea0003800000 */
.L_x_41:
[----:B------:R-:W-:Y:S01]  /*98f0*/  FSETP.NE.AND P0, PT, R15, -R24, PT ;  /* 0x800000180f00720b */ /* 0x000fe20003f05000 */
[----:B------:R-:W-:Y:S01]  /*9900*/  ULDC UR4, c[0x0][0x608] ;  /* 0x0001820000047ab9 */ /* 0x000fe20000000800 */
[----:B------:R-:W-:Y:S01]  /*9910*/  BSSY B0, `(.L_x_46) ;  /* 0x0000051000007945 */ /* 0x000fe20003800000 */
[----:B------:R-:W-:-:S04]  /*9920*/  FMUL R5, R5, UR4 ;  /* 0x0000000405057c20 */ /* 0x000fc80008400000 */
        /* <DEDUP_REMOVED lines=56> */
[----:B------:R-:W-:Y:S06]  /*9cb0*/  @!P0 BRA `(.L_x_47) ;  /* 0x0000000000588947 */ /* 0x000fec0003800000 */
        /* <DEDUP_REMOVED lines=10> */
.L_x_49:
[----:B------:R-:W2:Y:S02]  /*9d60*/  MUFU.RCP R3, R8 ;  /* 0x0000000800037308 */ /* 0x000ea40000001000 */
[----:B--2---:R-:W-:-:S04]  /*9d70*/  FFMA R0, R8, R3, -1 ;  /* 0xbf80000008007423 */ /* 0x004fc80000000003 */
[----:B------:R-:W-:-:S04]  /*9d80*/  FADD.FTZ R0, -R0, -RZ ;  /* 0x800000ff00007221 */ /* 0x000fc80000010100 */
[----:B------:R-:W-:-:S07]  /*9d90*/  FFMA R12, R3, R0, R3 ;  /* 0x00000000030c7223 */ /* 0x000fce0000000003 */
.L_x_50:
[----:B------:R-:W-:Y:S05]  /*9da0*/  BSYNC B1 ;  /* 0x0000000000017941 */ /* 0x000fea0003800000 */
.L_x_48:
[----:B------:R-:W-:Y:S01]  /*9db0*/  FSETP.GEU.AND P0, PT, |R8|, 1.175494350822287508e-38, PT ;  /* 0x008000000800780b */ /* 0x000fe20003f0e200 */
[----:B------:R-:W-:-:S12]  /*9dc0*/  ULDC UR4, c[0x0][0x600] ;  /* 0x0001800000047ab9 */ /* 0x000fd80000000800 */
[----:B------:R-:W-:-:S04]  /*9dd0*/  @!P0 FMUL R8, R8, 16777216 ;  /* 0x4b80000008088820 */ /* 0x000fc80000400000 */
[----:B------:R-:W2:Y:S02]  /*9de0*/  MUFU.LG2 R0, R8 ;  /* 0x0000000800007308 */ /* 0x000ea40000000c00 */
[----:B--2---:R-:W-:-:S04]  /*9df0*/  @!P0 FADD R0, R0, -24 ;  /* 0xc1c0000000008421 */ /* 0x004fc80000000000 */
[----:B------:R-:W-:-:S04]  /*9e00*/  FMUL R3, R0, 0.69314718246459960938 ;  /* 0x3f31721800037820 */ /* 0x000fc80000400000 */
[----:B------:R-:W-:-:S07]  /*9e10*/  FFMA R6, R10, UR4, R3 ;  /* 0x000000040a067c23 */ /* 0x000fce0008000003 */
.L_x_47:
[----:B------:R-:W-:Y:S05]  /*9e20*/  BSYNC B0 ;  /* 0x0000000000007941 */ /* 0x000fea0003800000 */
.L_x_46:
[----:B------:R-:W2:Y:S01]  /*9e30*/  S2UR UR5, SR_CgaCtaId ;  /* 0x00000000000579c3 */ /* 0x000ea20000008800 */
[----:B------:R-:W-:Y:S01]  /*9e40*/  R2UR UR6, R19 ;  /* 0x00000000130672ca */ /* 0x000fe200000e0000 */
[----:B------:R-:W-:Y:S01]  /*9e50*/  ULDC UR4, c[0x0][0x608] ;  /* 0x0001820000047ab9 */ /* 0x000fe20000000800 */
[----:B------:R-:W-:Y:S01]  /*9e60*/  SHF.L.U32 R0, R200, 0x1f, RZ ;  /* 0x0000001fc8007819 */ /* 0x000fe200000006ff */
[----:B------:R-:W-:Y:S01]  /*9e70*/  FMUL R12, R12, UR4 ;  /* 0x000000040c0c7c20 */ /* 0x000fe20008400000 */
[----:B------:R-:W-:Y:S01]  /*9e80*/  UMOV UR4, 0x400 ;  /* 0x0000040000047882 */ /* 0x000fe20000000000 */
[----:B------:R-:W-:Y:S02]  /*9e90*/  R2UR UR7, R202 ;  /* 0x00000000ca0772ca */ /* 0x000fe400000e0000 */
[-C--:B------:R-:W-:Y:S01]  /*9ea0*/  FMUL R186, R186, R12.reuse ;  /* 0x0000000cbaba7220 */ /* 0x080fe20000400000 */
[-C--:B------:R-:W-:Y:S01]  /*9eb0*/  FMUL R187, R187, R12.reuse ;  /* 0x0000000cbbbb7220 */ /* 0x080fe20000400000 */
[-C--:B------:R-:W-:Y:S01]  /*9ec0*/  FMUL R190, R190, R12.reuse ;  /* 0x0000000cbebe7220 */ /* 0x080fe20000400000 */
[-C--:B------:R-:W-:Y:S01]  /*9ed0*/  FMUL R191, R191, R12.reuse ;  /* 0x0000000cbfbf7220 */ /* 0x080fe20000400000 */
[-C--:B------:R-:W-:Y:S01]  /*9ee0*/  FMUL R194, R194, R12.reuse ;  /* 0x0000000cc2c27220 */ /* 0x080fe20000400000 */
[-C--:B------:R-:W-:Y:S01]  /*9ef0*/  FMUL R195, R195, R12.reuse ;  /* 0x0000000cc3c37220 */ /* 0x080fe20000400000 */
[----:B------:R-:W-:Y:S01]  /*9f00*/  UISETP.NE.AND UP0, UPT, UR6, 0x1, UPT ;  /* 0x000000010600788c */ /* 0x000fe2000bf05270 */
[-C--:B------:R-:W-:Y:S01]  /*9f10*/  FMUL R198, R198, R12.reuse ;  /* 0x0000000cc6c67220 */ /* 0x080fe20000400000 */
[----:B------:R-:W-:Y:S01]  /*9f20*/  UISETP.NE.AND UP1, UPT, UR6, 0x2, UPT ;  /* 0x000000020600788c */ /* 0x000fe2000bf25270 */
[-C--:B------:R-:W-:Y:S01]  /*9f30*/  FMUL R199, R199, R12.reuse ;  /* 0x0000000cc7c77220 */ /* 0x080fe20000400000 */
[-C--:B------:R-:W-:Y:S01]  /*9f40*/  FMUL R170, R170, R12.reuse ;  /* 0x0000000caaaa7220 */ /* 0x080fe20000400000 */
[-C--:B------:R-:W-:Y:S01]  /*9f50*/  FMUL R171, R171, R12.reuse ;  /* 0x0000000cabab7220 */ /* 0x080fe20000400000 */
[-C--:B------:R-:W-:Y:S01]  /*9f60*/  FMUL R174, R174, R12.reuse ;  /* 0x0000000caeae7220 */ /* 0x080fe20000400000 */
[-C--:B------:R-:W-:Y:S01]  /*9f70*/  FMUL R175, R175, R12.reuse ;  /* 0x0000000cafaf7220 */ /* 0x080fe20000400000 */
[-C--:B------:R-:W-:Y:S01]  /*9f80*/  FMUL R178, R178, R12.reuse ;  /* 0x0000000cb2b27220 */ /* 0x080fe20000400000 */
[-C--:B------:R-:W-:Y:S01]  /*9f90*/  FMUL R179, R179, R12.reuse ;  /* 0x0000000cb3b37220 */ /* 0x080fe20000400000 */
[----:B--2---:R-:W-:Y:S01]  /*9fa0*/  ULEA UR4, UR5, UR4, 0x18 ;  /* 0x0000000405047291 */ /* 0x004fe2000f8ec03f */
[-C--:B------:R-:W-:Y:S01]  /*9fb0*/  FMUL R182, R182, R12.reuse ;  /* 0x0000000cb6b67220 */ /* 0x080fe20000400000 */
[----:B------:R-:W-:Y:S01]  /*9fc0*/  @!UP0 ULOP3.LUT UP2, URZ, UR47, 0x2, URZ, 0xc0, !UPT ;  /* 0x000000022f3f8892 */ /* 0x000fe2000f84c03f */
[-C--:B------:R-:W-:Y:S01]  /*9fd0*/  FMUL R183, R183, R12.reuse ;  /* 0x0000000cb7b77220 */ /* 0x080fe20000400000 */
[----:B------:R-:W-:Y:S01]  /*9fe0*/  ULEA UR4, UR6, UR4, 0x3 ;  /* 0x0000000406047291 */ /* 0x000fe2000f8e183f */
[-C--:B------:R-:W-:Y:S01]  /*9ff0*/  FMUL R154, R154, R12.reuse ;  /* 0x0000000c9a9a7220 */ /* 0x080fe20000400000 */
[----:B------:R-:W-:Y:S01]  /*a000*/  @!UP0 ULOP3.LUT UR47, UR47, 0x1, URZ, 0xc0, !UPT ;  /* 0x000000012f2f8892 */ /* 0x000fe2000f8ec03f */
[-C--:B------:R-:W-:Y:S01]  /*a010*/  FMUL R155, R155, R12.reuse ;  /* 0x0000000c9b9b7220 */ /* 0x080fe20000400000 */
[----:B------:R-:W-:Y:S01]  /*a020*/  @!UP0 USEL UR5, URZ, 0x1, UP2 ;  /* 0x000000013f058887 */ /* 0x000fe20009000000 */
[-C--:B------:R-:W-:Y:S01]  /*a030*/  FMUL R158, R158, R12.reuse ;  /* 0x0000000c9e9e7220 */ /* 0x080fe20000400000 */
[----:B------:R-:W-:Y:S01]  /*a040*/  @!UP1 UIADD3 UR6, UR47, 0x1, URZ ;  /* 0x000000012f069890 */ /* 0x000fe2000fffe03f */
[-C--:B------:R-:W-:Y:S01]  /*a050*/  FMUL R159, R159, R12.reuse ;  /* 0x0000000c9f9f7220 */ /* 0x080fe20000400000 */
[----:B------:R-:W-:Y:S01]  /*a060*/  @!UP0 ULOP3.LUT UR7, UR7, UR5, URZ, 0x3c, !UPT ;  /* 0x0000000507078292 */ /* 0x000fe2000f8e3c3f */
[----:B------:R-:W2:Y:S01]  /*a070*/  SYNCS.PHASECHK.TRANS64.TRYWAIT P1, [UR4+0x58498], R0 ;  /* 0x05849800ff0075a7 */ /* 0x000ea20008020144 */
[----:B------:R-:W-:Y:S01]  /*a080*/  @!UP1 UISETP.GT.U32.AND UP2, UPT, UR6, 0x1, UPT ;  /* 0x000000010600988c */ /* 0x000fe2000bf44070 */
[-C--:B------:R-:W-:Y:S01]  /*a090*/  FMUL R162, R162, R12.reuse ;  /* 0x0000000ca2a27220 */ /* 0x080fe20000400000 */
[----:B------:R-:W-:Y:S01]  /*a0a0*/  @!UP1 ULOP3.LUT UR47, UR47, 0x1, URZ, 0xc, !UPT ;  /* 0x000000012f2f9892 */ /* 0x000fe2000f8e0c3f */
[-C--:B------:R-:W-:Y:S01]  /*a0b0*/  FMUL R163, R163, R12.reuse ;  /* 0x0000000ca3a37220 */ /* 0x080fe20000400000 */
[----:B------:R-:W-:Y:S01]  /*a0c0*/  @!UP1 USEL UR5, URZ, 0x1, !UP2 ;  /* 0x000000013f059887 */ /* 0x000fe2000d000000 */
[-C--:B------:R-:W-:Y:S01]  /*a0d0*/  FMUL R166, R166, R12.reuse ;  /* 0x0000000ca6a67220 */ /* 0x080fe20000400000 */
[-C--:B------:R-:W-:Y:S01]  /*a0e0*/  FMUL R167, R167, R12.reuse ;  /* 0x0000000ca7a77220 */ /* 0x080fe20000400000 */
[-C--:B------:R-:W-:Y:S01]  /*a0f0*/  FMUL R138, R138, R12.reuse ;  /* 0x0000000c8a8a7220 */ /* 0x080fe20000400000 */
[----:B------:R-:W-:Y:S01]  /*a100*/  @!UP1 ULOP3.LUT UR7, UR7, UR5, URZ, 0x3c, !UPT ;  /* 0x0000000507079292 */ /* 0x000fe2000f8e3c3f */
[-C--:B------:R-:W-:Y:S01]  /*a110*/  FMUL R139, R139, R12.reuse ;  /* 0x0000000c8b8b7220 */ /* 0x080fe20000400000 */
[-C--:B------:R-:W-:Y:S01]  /*a120*/  FMUL R142, R142, R12.reuse ;  /* 0x0000000c8e8e7220 */ /* 0x080fe20000400000 */
[-C--:B------:R-:W-:Y:S01]  /*a130*/  FMUL R143, R143, R12.reuse ;  /* 0x0000000c8f8f7220 */ /* 0x080fe20000400000 */
[-C--:B------:R-:W-:Y:S01]  /*a140*/  FMUL R146, R146, R12.reuse ;  /* 0x0000000c92927220 */ /* 0x080fe20000400000 */
[-C--:B------:R-:W-:Y:S01]  /*a150*/  FMUL R147, R147, R12.reuse ;  /* 0x0000000c93937220 */ /* 0x080fe20000400000 */
[----:B------:R-:W-:Y:S01]  /*a160*/  MOV R202, UR7 ;  /* 0x0000000700ca7c02 */ /* 0x000fe20008000f00 */
[-C--:B------:R-:W-:Y:S01]  /*a170*/  FMUL R150, R150, R12.reuse ;  /* 0x0000000c96967220 */ /* 0x080fe20000400000 */
[-C--:B------:R-:W-:Y:S01]  /*a180*/  FMUL R151, R151, R12.reuse ;  /* 0x0000000c97977220 */ /* 0x080fe20000400000 */
[----:B------:R-:W-:Y:S01]  /*a190*/  LOP3.LUT P0, RZ, R2, 0x3, RZ, 0xc0, !PT ;  /* 0x0000000302ff7812 */ /* 0x000fe2000780c0ff */
        /* <DEDUP_REMOVED lines=8> */
[----:B--2---:R-:W-:Y:S06]  /*a220*/  @!P1 BRA `(.L_x_51) ;  /* 0x0000004400589947 */ /* 0x004fec0003800000 */
.L_x_124:
[----:B------:R-:W-:Y:S01]  /*a230*/  USHF.L.U32 UR42, UR61, 0x6, URZ ;  /* 0x000000063d2a7899 */ /* 0x000fe2000800063f */
[----:B------:R-:W-:Y:S04]  /*a240*/  BSSY B0, `(.L_x_52) ;  /* 0x000001c000007945 */ /* 0x000fe80003800000 */
[----:B------:R-:W-:Y:S07]  /*a250*/  @P0 BRA `(.L_x_53) ;  /* 0x0000000000680947 */ /* 0x000fee0003800000 */
[----:B------:R-:W3:Y:S01]  /*a260*/  LDC R8, c[0x0][0xa10] ;  /* 0x00028400ff087b82 */ /* 0x000ee20000000800 */
[----:B------:R-:W-:Y:S01]  /*a270*/  R2UR UR4, R201 ;  /* 0x00000000c90472ca */ /* 0x000fe200000e0000 */
[----:B------:R-:W-:Y:S01]  /*a280*/  ULDC.64 UR6, c[0x0][0x208] ;  /* 0x0000820000067ab9 */ /* 0x000fe20000000a00 */
[----:B--2---:R-:W-:Y:S02]  /*a290*/  LOP3.LUT R0, R2, 0x60, RZ, 0xc0, !PT ;  /* 0x0000006002007812 */ /* 0x004fe400078ec0ff */
[----:B------:R-:W-:Y:S02]  /*a2a0*/  SHF.R.U32.HI R3, RZ, 0x2, R2 ;  /* 0x00000002ff037819 */ /* 0x000fe40000011602 */
[----:B------:R-:W-:Y:S01]  /*a2b0*/  SHF.R.U32.HI R0, RZ, 0x5, R0 ;  /* 0x00000005ff007819 */ /* 0x000fe20000011600 */
[----:B------:R-:W2:Y:S01]  /*a2c0*/  LDC.64 R4, c[0x0][0x688] ;  /* 0x0001a200ff047b82 */ /* 0x000ea20000000a00 */
[----:B------:R-:W-:Y:S02]  /*a2d0*/  IADD3 R9, RZ, -UR60, RZ ;  /* 0x8000003cff097c10 */ /* 0x000fe4000fffe0ff */
[----:B------:R-:W-:-:S02]  /*a2e0*/  LOP3.LUT R3, R3, 0x7, RZ, 0xc0, !PT ;  /* 0x0000000703037812 */ /* 0x000fc400078ec0ff */
[----:B------:R-:W-:-:S04]  /*a2f0*/  SHF.L.U32 R0, R0, 0x4, RZ ;  /* 0x0000000400007819 */ /* 0x000fc800000006ff */
[----:B------:R-:W-:Y:S01]  /*a300*/  LOP3.LUT R3, R0, 0xfffffff0, R3, 0xe2, !PT ;  /* 0xfffffff000037812 */ /* 0x000fe200078ee203 */
[----:B---3--:R-:W-:-:S03]  /*a310*/  IMAD R9, R8, R9, UR4 ;  /* 0x0000000408097e24 */ /* 0x008fc6000f8e0209 */
[----:B------:R-:W-:Y:S01]  /*a320*/  IADD3 R8, R3, UR42, RZ ;  /* 0x0000002a03087c10 */ /* 0x000fe2000fffe0ff */
[----:B------:R-:W-:-:S03]  /*a330*/  ULDC UR4, c[0x0][0x288] ;  /* 0x0000a20000047ab9 */ /* 0x000fc60000000800 */
[C---:B------:R-:W-:Y:S02]  /*a340*/  IADD3 R0, R8.reuse, 0x8, RZ ;  /* 0x0000000808007810 */ /* 0x040fe40007ffe0ff */
[----:B------:R-:W-:Y:S01]  /*a350*/  ISETP.GE.U32.AND P0, PT, R8, UR4, PT ;  /* 0x0000000408007c0c */ /* 0x000fe2000bf06070 */
[----:B--2---:R-:W-:Y:S01]  /*a360*/  IMAD R4, R9, R4, UR42 ;  /* 0x0000002a09047e24 */ /* 0x004fe2000f8e0204 */
[----:B------:R-:W-:Y:S01]  /*a370*/  ISETP.GE.U32.AND P1, PT, R0, UR4, PT ;  /* 0x0000000400007c0c */ /* 0x000fe2000bf26070 */
[----:B------:R-:W-:Y:S02]  /*a380*/  ULDC.64 UR4, c[0x0][0x680] ;  /* 0x0001a00000047ab9 */ /* 0x000fe40000000a00 */
[----:B------:R-:W-:-:S05]  /*a390*/  IMAD R4, R5, UR44, R4 ;  /* 0x0000002c05047c24 */ /* 0x000fca000f8e0204 */
[----:B------:R-:W-:-:S04]  /*a3a0*/  IADD3 R3, P2, R3, R4, RZ ;  /* 0x0000000403037210 */ /* 0x000fc80007f5e0ff */
[----:B------:R-:W-:Y:S02]  /*a3b0*/  LEA.HI.X.SX32 R0, R4, RZ, 0x1, P2 ;  /* 0x000000ff04007211 */ /* 0x000fe400010f0eff */
[----:B------:R-:W-:-:S04]  /*a3c0*/  LEA R4, P2, R3, UR4, 0x2 ;  /* 0x0000000403047c11 */ /* 0x000fc8000f8410ff */
[----:B------:R-:W-:-:S05]  /*a3d0*/  LEA.HI.X R5, R3, UR5, R0, 0x2, P2 ;  /* 0x0000000503057c11 */ /* 0x000fca00090f1400 */
[----:B------:R3:W-:Y:S04]  /*a3e0*/  @!P0 STG.E desc[UR6][R4.64], R7 ;  /* 0x0000000704008986 */ /* 0x0007e8000c101906 */
[----:B------:R3:W-:Y:S02]  /*a3f0*/  @!P1 STG.E desc[UR6][R4.64+0x20], R6 ;  /* 0x0000200604009986 */ /* 0x0007e4000c101906 */
.L_x_53:
[----:B------:R-:W-:Y:S05]  /*a400*/  BSYNC B0 ;  /* 0x0000000000007941 */ /* 0x000fea0003800000 */
.L_x_52:
[----:B------:R-:W-:Y:S01]  /*a410*/  ULDC.64 UR4, c[0x0][0x730] ;  /* 0x0001cc0000047ab9 */ /* 0x000fe20000000a00 */
[-C--:B------:R-:W-:Y:S01]  /*a420*/  FMUL R106, R106, R12.reuse ;  /* 0x0000000c6a6a7220 */ /* 0x080fe20000400000 */
[----:B------:R-:W-:Y:S01]  /*a430*/  ISETP.NE.U32.AND P0, PT, RZ, UR4, PT ;  /* 0x00000004ff007c0c */ /* 0x000fe2000bf05070 */
[-C--:B------:R-:W-:Y:S01]  /*a440*/  FMUL R107, R107, R12.reuse ;  /* 0x0000000c6b6b7220 */ /* 0x080fe20000400000 */
[-C--:B------:R-:W-:Y:S01]  /*a450*/  FMUL R110, R110, R12.reuse ;  /* 0x0000000c6e6e7220 */ /* 0x080fe20000400000 */
[-C--:B------:R-:W-:Y:S01]  /*a460*/  FMUL R111, R111, R12.reuse ;  /* 0x0000000c6f6f7220 */ /* 0x080fe20000400000 */
[----:B------:R-:W-:Y:S01]  /*a470*/  ISETP.NE.AND.EX P0, PT, RZ, UR5, PT, P0 ;  /* 0x00000005ff007c0c */ /* 0x000fe2000bf05300 */
        /* <DEDUP_REMOVED lines=12> */
[----:B------:R-:W-:Y:S06]  /*a540*/  @P0 BRA `(.L_x_54) ;  /* 0x0000000000280947 */ /* 0x000fec0003800000 */
[----:B------:R-:W-:Y:S02]  /*a550*/  ULDC.64 UR4, c[0x0][0x728] ;  /* 0x0001ca0000047ab9 */ /* 0x000fe40000000a00 */
[----:B------:R-:W-:-:S04]  /*a560*/  ISETP.NE.U32.AND P0, PT, RZ, UR4, PT ;  /* 0x00000004ff007c0c */ /* 0x000fc8000bf05070 */
[----:B------:R-:W-:-:S13]  /*a570*/  ISETP.NE.AND.EX P0, PT, RZ, UR5, PT, P0 ;  /* 0x00000005ff007c0c */ /* 0x000fda000bf05300 */
[----:B------:R-:W-:Y:S05]  /*a580*/  @!P0 BRA `(.L_x_55) ;  /* 0x0000000000108947 */ /* 0x000fea0003800000 */
[----:B---3--:R-:W3:Y:S01]  /*a590*/  LDC.64 R4, c[0x0][0x728] ;  /* 0x0001ca00ff047b82 */ /* 0x008ee20000000a00 */
[----:B------:R-:W-:Y:S02]  /*a5a0*/  ULDC.64 UR4, c[0x0][0x208] ;  /* 0x0000820000047ab9 */ /* 0x000fe40000000a00 */
[----:B---3--:R4:W5:Y:S01]  /*a5b0*/  LDG.E R22, desc[UR4][R4.64] ;  /* 0x0000000404167981 */ /* 0x008962000c1e1900 */
[----:B------:R-:W-:Y:S05]  /*a5c0*/  BRA `(.L_x_54) ;  /* 0x0000000000087947 */ /* 0x000fea0003800000 */
.L_x_55:
[----:B------:R-:W-:Y:S02]  /*a5d0*/  ULDC UR4, c[0x0][0x720] ;  /* 0x0001c80000047ab9 */ /* 0x000fe40000000800 */
[----:B------:R-:W-:-:S07]  /*a5e0*/  MOV R22, UR4 ;  /* 0x0000000400167c02 */ /* 0x000fce0008000f00 */
.L_x_54:
[----:B--2---:R-:W-:-:S04]  /*a5f0*/  MOV R0, RZ ;  /* 0x000000ff00007202 */ /* 0x004fc80000000f00 */
[----:B------:R-:W-:-:S13]  /*a600*/  LOP3.LUT P0, RZ, R0, 0x1bf, RZ, 0xc0, !PT ;  /* 0x000001bf00ff7812 */ /* 0x000fda000780c0ff */
[----:B------:R-:W-:Y:S05]  /*a610*/  @!P0 BRA `(.L_x_56) ;  /* 0x0000000000408947 */ /* 0x000fea0003800000 */
[----:B------:R-:W-:Y:S01]  /*a620*/  MOV R14, 0x0 ;  /* 0x00000000000e7802 */ /* 0x000fe20000000f00 */
[----:B------:R-:W-:Y:S01]  /*a630*/  ULDC.64 UR4, c[0x4][0x70] ;  /* 0x01001c0000047ab9 */ /* 0x000fe20000000a00 */
[----:B------:R-:W-:Y:S01]  /*a640*/  ULDC.64 UR6, c[0x4][0x8] ;  /* 0x0100020000067ab9 */ /* 0x000fe20000000a00 */
[----:B---34-:R-:W-:Y:S02]  /*a650*/  MOV R4, UR4 ;  /* 0x0000000400047c02 */ /* 0x018fe40008000f00 */
[----:B------:R-:W-:Y:S01]  /*a660*/  MOV R5, UR5 ;  /* 0x0000000500057c02 */ /* 0x000fe20008000f00 */
[----:B------:R-:W2:Y:S01]  /*a670*/  LDC.64 R14, c[0x4][R14] ;  /* 0x010000000e0e7b82 */ /* 0x000ea20000000a00 */
[----:B------:R-:W-:Y:S01]  /*a680*/  ULDC.64 UR4, c[0x4][0x78] ;  /* 0x01001e0000047ab9 */ /* 0x000fe20000000a00 */
[----:B------:R-:W-:Y:S02]  /*a690*/  MOV R10, UR6 ;  /* 0x00000006000a7c02 */ /* 0x000fe40008000f00 */
[----:B------:R-:W-:-:S02]  /*a6a0*/  MOV R6, UR4 ;  /* 0x0000000400067c02 */ /* 0x000fc40008000f00 */
[----:B------:R-:W-:Y:S02]  /*a6b0*/  MOV R7, UR5 ;  /* 0x0000000500077c02 */ /* 0x000fe40008000f00 */
[----:B------:R-:W-:Y:S02]  /*a6c0*/  MOV R11, UR7 ;  /* 0x00000007000b7c02 */ /* 0x000fe40008000f00 */
[----:B------:R-:W-:Y:S02]  /*a6d0*/  MOV R8, 0x70 ;  /* 0x0000007000087802 */ /* 0x000fe40000000f00 */
[----:B------:R-:W-:Y:S02]  /*a6e0*/  MOV R12, 0x1 ;  /* 0x00000001000c7802 */ /* 0x000fe40000000f00 */
[----:B------:R-:W-:-:S07]  /*a6f0*/  MOV R13, RZ ;  /* 0x000000ff000d7202 */ /* 0x000fce0000000f00 */
[----:B-1----:R-:W-:-:S07]  /*a700*/  LEPC R20, `(.L_x_56) ;  /* 0x000000001014794e */ /* 0x002fce0000000000 */
[----:B--2--5:R-:W-:Y:S05]  /*a710*/  CALL.ABS.NOINC R14 ;  /* 0x000000000e007343 */ /* 0x024fea0003c00000 */
.L_x_56:
[----:B------:R-:W2:Y:S01]  /*a720*/  S2R R3, SR_CgaCtaId ;  /* 0x0000000000037919 */ /* 0x000ea20000008800 */
[----:B------:R-:W-:Y:S02]  /*a730*/  R2UR UR4, R19 ;  /* 0x00000000130472ca */ /* 0x000fe400000e0000 */
[----:B------:R-:W-:-:S11]  /*a740*/  MOV R0, 0x400 ;  /* 0x0000040000007802 */ /* 0x000fd60000000f00 */
[----:B---34-:R-:W-:Y:S02]  /*a750*/  MOV R5, UR4 ;  /* 0x0000000400057c02 */ /* 0x018fe40008000f00 */
[----:B--2---:R-:W-:-:S05]  /*a760*/  LEA R0, R3, R0, 0x18 ;  /* 0x0000000003007211 */ /* 0x004fca00078ec0ff */
[----:B------:R-:W-:-:S05]  /*a770*/  IMAD R24, R5, 0x2200, R0 ;  /* 0x0000220005187824 */ /* 0x000fca00078e0200 */
[----:B------:R-:W-:-:S04]  /*a780*/  IADD3 R25, R24, 0x51e00, RZ ;  /* 0x00051e0018197810 */ /* 0x000fc80007ffe0ff */
[----:B------:R-:W-:-:S13]  /*a790*/  LOP3.LUT P0, RZ, R25, 0x1b0, RZ, 0xc0, !PT ;  /* 0x000001b019ff7812 */ /* 0x000fda000780c0ff */
[----:B------:R-:W-:Y:S05]  /*a7a0*/  @!P0 BRA `(.L_x_57) ;  /* 0x0000000000408947 */ /* 0x000fea0003800000 */
[----:B------:R-:W-:Y:S01]  /*a7b0*/  MOV R14, 0x0 ;  /* 0x00000000000e7802 */ /* 0x000fe20000000f00 */
[----:B------:R-:W-:Y:S01]  /*a7c0*/  ULDC.64 UR4, c[0x4][0x70] ;  /* 0x01001c0000047ab9 */ /* 0x000fe20000000a00 */
[----:B------:R-:W-:Y:S01]  /*a7d0*/  ULDC.64 UR6, c[0x4][0x78] ;  /* 0x01001e0000067ab9 */ /* 0x000fe20000000a00 */
[----:B------:R-:W-:Y:S02]  /*a7e0*/  MOV R4, UR4 ;  /* 0x0000000400047c02 */ /* 0x000fe40008000f00 */
        /* <DEDUP_REMOVED lines=12> */
.L_x_57:
[C---:B------:R-:W-:Y:S01]  /*a8b0*/  SHF.L.U32 R0, R2.reuse, 0x4, RZ ;  /* 0x0000000402007819 */ /* 0x040fe200000006ff */
[----:B------:R-:W-:Y:S01]  /*a8c0*/  ULDC.64 UR4, c[0x0][0x730] ;  /* 0x0001cc0000047ab9 */ /* 0x000fe20000000a00 */
[----:B------:R-:W-:Y:S02]  /*a8d0*/  SHF.L.U32 R3, R2, 0x5, RZ ;  /* 0x0000000502037819 */ /* 0x000fe400000006ff */
[----:B------:R-:W-:Y:S02]  /*a8e0*/  LOP3.LUT R0, R0, 0x600, RZ, 0xc0, !PT ;  /* 0x0000060000007812 */ /* 0x000fe400078ec0ff */
[----:B------:R-:W-:Y:S02]  /*a8f0*/  SHF.R.U32.HI R5, RZ, 0x1, R2 ;  /* 0x00000001ff057819 */ /* 0x000fe40000011602 */
[----:B------:R-:W-:Y:S02]  /*a900*/  LOP3.LUT R4, R3, 0xc0, RZ, 0xc0, !PT ;  /* 0x000000c003047812 */ /* 0x000fe400078ec0ff */
[----:B------:R-:W-:-:S02]  /*a910*/  LOP3.LUT R0, R0, 0x20, R3, 0xf8, !PT ;  /* 0x0000002000007812 */ /* 0x000fc400078ef803 */
[----:B------:R-:W-:Y:S02]  /*a920*/  LOP3.LUT R5, R4, 0x8, R5, 0xf8, !PT ;  /* 0x0000000804057812 */ /* 0x000fe400078ef805 */
[----:B------:R-:W-:Y:S02]  /*a930*/  LOP3.LUT R4, R0, 0x100, R3, 0xf8, !PT ;  /* 0x0000010000047812 */ /* 0x000fe400078ef803 */
[----:B------:R-:W-:Y:S02]  /*a940*/  LOP3.LUT R0, R2, 0x7f, RZ, 0xc0, !PT ;  /* 0x0000007f02007812 */ /* 0x000fe400078ec0ff */
[----:B------:R-:W-:Y:S01]  /*a950*/  ISETP.NE.U32.AND P0, PT, RZ, UR4, PT ;  /* 0x00000004ff007c0c */ /* 0x000fe2000bf05070 */
[----:B------:R-:W-:Y:S01]  /*a960*/  ULDC UR4, c[0x0][0x720] ;  /* 0x0001c80000047ab9 */ /* 0x000fe20000000800 */
[----:B------:R-:W-:Y:S02]  /*a970*/  IADD3 R0, R0, 0x1f, RZ ;  /* 0x0000001f00007810 */ /* 0x000fe40007ffe0ff */
[----:B------:R-:W-:-:S02]  /*a980*/  SHF.L.U32 R6, R2, 0x2, RZ ;  /* 0x0000000202067819 */ /* 0x000fc400000006ff */
[----:B------:R-:W-:Y:S02]  /*a990*/  ISETP.NE.AND.EX P0, PT, RZ, UR5, PT, P0 ;  /* 0x00000005ff007c0c */ /* 0x000fe4000bf05300 */
[----:B------:R-:W-:Y:S02]  /*a9a0*/  ISETP.GT.U32.AND P1, PT, R0, 0x3e, PT ;  /* 0x0000003e0000780c */ /* 0x000fe40003f24070 */
[----:B------:R-:W-:Y:S02]  /*a9b0*/  LOP3.LUT R5, R5, 0x18, R6, 0x78, !PT ;  /* 0x0000001805057812 */ /* 0x000fe400078e7806 */
[----:B-----5:R-:W-:Y:S02]  /*a9c0*/  FSEL R3, R22, UR4, !P0 ;  /* 0x0000000416037c08 */ /* 0x020fe4000c000000 */
[----:B------:R-:W-:Y:S02]  /*a9d0*/  LOP3.LUT R0, R4, R5, RZ, 0xfc, !PT ;  /* 0x0000000504007212 */ /* 0x000fe400078efcff */
        /* <DEDUP_REMOVED lines=17> */
[----:B-1----:R-:W-:Y:S01]  /*aaf0*/  MOV R20, 0x20 ;  /* 0x0000002000147802 */ /* 0x002fe20000000f00 */
        /* <DEDUP_REMOVED lines=104> */
[----:B------:R-:W-:Y:S02]  /*b180*/  SEL R20, R20, 0xffffffe0, !P0 ;  /* 0xffffffe014147807 */ /* 0x000fe40004000000 */
[C---:B------:R-:W-:Y:S02]  /*b190*/  LEA R25, R0.reuse, R25, 0x1 ;  /* 0x0000001900197211 */ /* 0x040fe400078e08ff */
[----:B------:R-:W-:Y:S01]  /*b1a0*/  LEA R3, R0, R24, 0x1 ;  /* 0x0000001800037211 */ /* 0x000fe200078e08ff */
[----:B------:R-:W-:Y:S06]  /*b1b0*/  @P1 BRA `(.L_x_58) ;  /* 0x0000000000041947 */ /* 0x000fec0003800000 */
[----:B------:R-:W-:-:S04]  /*b1c0*/  DEPBAR.LE SB0, 0x1 ;  /* 0x000080400000791a */ /* 0x000fc80000000000 */
.L_x_58:
[----:B------:R-:W-:Y:S05]  /*b1d0*/  WARPSYNC.ALL ;  /* 0x0000000000007948 */ /* 0x000fea0003800000 */
[----:B------:R-:W-:Y:S01]  /*b1e0*/  BAR.SYNC.DEFER_BLOCKING 0x1, 0x80 ;  /* 0x0042000000007b1d */ /* 0x000fe20000010000 */
[----:B------:R-:W-:Y:S02]  /*b1f0*/  IADD3 R0, R25, R20, RZ ;  /* 0x0000001419007210 */ /* 0x000fe40007ffe0ff */
[----:B------:R-:W-:Y:S02]  /*b200*/  F2FP.BF16.F32.PACK_AB R14, R14, R15 ;  /* 0x0000000f0e0e723e */ /* 0x000fe400000010ff */
[----:B------:R-:W-:Y:S01]  /*b210*/  F2FP.BF16.F32.PACK_AB R12, R169, R168 ;  /* 0x000000a8a90c723e */ /* 0x000fe200000010ff */
[----:B------:R-:W-:Y:S01]  /*b220*/  BSSY B0, `(.L_x_59) ;  /* 0x000001f000007945 */ /* 0x000fe20003800000 */
[----:B------:R-:W-:-:S02]  /*b230*/  F2FP.BF16.F32.PACK_AB R13, R13, R170 ;  /* 0x000000aa0d0d723e */ /* 0x000fc400000010ff */
[----:B------:R-:W-:Y:S02]  /*b240*/  F2FP.BF16.F32.PACK_AB R15, R175, R174 ;  /* 0x000000aeaf0f723e */ /* 0x000fe400000010ff */
[----:B------:R-:W-:Y:S02]  /*b250*/  F2FP.BF16.F32.PACK_AB R28, R28, R21 ;  /* 0x000000151c1c723e */ /* 0x000fe400000010ff */
[----:B------:R-:W-:Y:S02]  /*b260*/  F2FP.BF16.F32.PACK_AB R29, R29, R178 ;  /* 0x000000b21d1d723e */ /* 0x000fe400000010ff */
[----:B------:R-:W-:Y:S02]  /*b270*/  F2FP.BF16.F32.PACK_AB R30, R30, R27 ;  /* 0x0000001b1e1e723e */ /* 0x000fe400000010ff */
[----:B------:R-:W-:Y:S02]  /*b280*/  F2FP.BF16.F32.PACK_AB R31, R31, R182 ;  /* 0x000000b61f1f723e */ /* 0x000fe400000010ff */
[----:B------:R-:W-:Y:S01]  /*b290*/  IADD3 R20, R20, 0x1000, R25 ;  /* 0x0000100014147810 */ /* 0x000fe20007ffe019 */
[----:B------:R1:W-:Y:S04]  /*b2a0*/  STSM.16.M88.4 [R3+0x51e00], R4 ;  /* 0x051e000403007844 */ /* 0x0003e80000000200 */
[----:B------:R1:W-:Y:S01]  /*b2b0*/  STSM.16.M88.4 [R0], R8 ;  /* 0x0000000800007844 */ /* 0x0003e20000000200 */
[----:B------:R-:W-:Y:S01]  /*b2c0*/  @!PT LDS RZ, [RZ] ;  /* 0x00000000fffff984 */ /* 0x000fe20000000800 */
[----:B------:R-:W-:Y:S01]  /*b2d0*/  @!PT LDS RZ, [RZ] ;  /* 0x00000000fffff984 */ /* 0x000fe20000000800 */
[----:B------:R-:W-:Y:S01]  /*b2e0*/  @!PT LDS RZ, [RZ] ;  /* 0x00000000fffff984 */ /* 0x000fe20000000800 */
[----:B------:R-:W-:Y:S01]  /*b2f0*/  @!PT LDS RZ, [RZ] ;  /* 0x00000000fffff984 */ /* 0x000fe20000000800 */
[----:B------:R2:W-:Y:S06]  /*b300*/  MEMBAR.ALL.CTA ;  /* 0x0000000000007992 */ /* 0x0005ec0000008000 */
[----:B--2---:R-:W2:Y:S02]  /*b310*/  FENCE.VIEW.ASYNC.S ;  /* 0x00000000000073c6 */ /* 0x004ea40000000000 */
[----:B--2---:R-:W-:Y:S06]  /*b320*/  BAR.SYNC.DEFER_BLOCKING 0x1, 0x80 ;  /* 0x0042000000007b1d */ /* 0x004fec0000010000 */
[----:B------:R-:W-:Y:S05]  /*b330*/  @P1 BRA `(.L_x_60) ;  /* 0x0000000000341947 */ /* 0x000fea0003800000 */
[----:B------:R-:W-:Y:S01]  /*b340*/  R2UR UR5, R201 ;  /* 0x00000000c90572ca */ /* 0x000fe200000e0000 */
[----:B------:R-:W-:Y:S01]  /*b350*/  ULDC.64 UR8, c[0x0][0x198] ;  /* 0x0000660000087ab9 */ /* 0x000fe20000000a00 */
[----:B------:R-:W-:Y:S01]  /*b360*/  R2UR UR40, R24 ;  /* 0x00000000182872ca */ /* 0x000fe200000e0000 */
[----:B------:R-:W-:Y:S02]  /*b370*/  UIADD3 UR43, -UR60, URZ, URZ ;  /* 0x0000003f3c2b7290 */ /* 0x000fe4000fffe13f */
[----:B------:R-:W-:Y:S01]  /*b380*/  UIADD3 UR6, UP0, UR8, 0x670, URZ ;  /* 0x0000067008067890 */ /* 0x000fe2000ff1e03f */
[----:B------:R-:W-:Y:S01]  /*b390*/  ULDC UR4, c[0x0][0xa10] ;  /* 0x0002840000047ab9 */ /* 0x000fe20000000800 */
[----:B------:R-:W-:Y:S02]  /*b3a0*/  UMOV UR41, URZ ;  /* 0x0000003f00297c82 */ /* 0x000fe40008000000 */
[----:B------:R-:W-:-:S04]  /*b3b0*/  UIADD3.X UR7, URZ, UR9, URZ, UP0, !UPT ;  /* 0x000000093f077290 */ /* 0x000fc800087fe43f */
[----:B------:R-:W-:Y:S02]  /*b3c0*/  UIMAD UR43, UR4, UR43, UR5 ;  /* 0x0000002b042b72a4 */ /* 0x000fe4000f8e0205 */
[----:B------:R-:W-:-:S09]  /*b3d0*/  UIADD3 UR40, UR40, 0x51e00, URZ ;  /* 0x00051e0028287890 */ /* 0x000fd2000fffe03f */
[----:B------:R2:W-:Y:S01]  /*b3e0*/  UTMASTG.4D [UR40], [UR6] ;  /* 0x00000028060073b5 */ /* 0x0005e20008018000 */
[----:B------:R0:W-:Y:S01]  /*b3f0*/  UTMACMDFLUSH ;  /* 0x00000000000079b7 */ /* 0x0001e20000000000 */
[----:B--2---:R-:W-:-:S04]  /*b400*/  DEPBAR.LE SB0, 0x1 ;  /* 0x000080400000791a */ /* 0x004fc80000000000 */
.L_x_60:
[----:B------:R-:W-:Y:S05]  /*b410*/  BSYNC B0 ;  /* 0x0000000000007941 */ /* 0x000fea0003800000 */
.L_x_59:
[----:B------:R-:W-:Y:S01]  /*b420*/  BAR.SYNC.DEFER_BLOCKING 0x1, 0x80 ;  /* 0x0042000000007b1d */ /* 0x000fe20000010000 */
[----:B-1----:R-:W-:Y:S02]  /*b430*/  F2FP.BF16.F32.PACK_AB R4, R153, R152 ;  /* 0x000000989904723e */ /* 0x002fe400000010ff */
[----:B------:R-:W-:Y:S02]  /*b440*/  F2FP.BF16.F32.PACK_AB R5, R155, R154 ;  /* 0x0000009a9b05723e */ /* 0x000fe400000010ff */
[----:B------:R-:W-:Y:S01]  /*b450*/  F2FP.BF16.F32.PACK_AB R6, R157, R156 ;  /* 0x0000009c9d06723e */ /* 0x000fe200000010ff */
[----:B------:R-:W-:Y:S01]  /*b460*/  BSSY B0, `(.L_x_61) ;  /* 0x000001f000007945 */ /* 0x000fe20003800000 */
[----:B------:R-:W-:Y:S02]  /*b470*/  F2FP.BF16.F32.PACK_AB R7, R159, R158 ;  /* 0x0000009e9f07723e */ /* 0x000fe400000010ff */
[----:B------:R-:W-:Y:S02]  /*b480*/  F2FP.BF16.F32.PACK_AB R8, R161, R160 ;  /* 0x000000a0a108723e */ /* 0x000fe400000010ff */
[----:B------:R-:W-:-:S02]  /*b490*/  F2FP.BF16.F32.PACK_AB R9, R163, R162 ;  /* 0x000000a2a309723e */ /* 0x000fc400000010ff */
[----:B------:R-:W-:Y:S02]  /*b4a0*/  F2FP.BF16.F32.PACK_AB R10, R165, R164 ;  /* 0x000000a4a50a723e */ /* 0x000fe400000010ff */
[----:B------:R-:W-:Y:S01]  /*b4b0*/  F2FP.BF16.F32.PACK_AB R11, R167, R166 ;  /* 0x000000a6a70b723e */ /* 0x000fe200000010ff */
        /* <DEDUP_REMOVED lines=16> */
[----:B------:R-:W-:Y:S02]  /*b5c0*/  UMOV UR9, 0x20 ;  /* 0x0000002000097882 */ /* 0x000fe40000000000 */
[----:B------:R-:W-:Y:S01]  /*b5d0*/  UIADD3.X UR7, URZ, UR13, URZ, UP0, !UPT ;  /* 0x0000000d3f077290 */ /* 0x000fe200087fe43f */
[----:B------:R-:W-:Y:S01]  /*b5e0*/  UMOV UR10, UR42 ;  /* 0x0000002a000a7c82 */ /* 0x000fe20008000000 */
[----:B------:R-:W-:-:S02]  /*b5f0*/  UMOV UR12, UR44 ;  /* 0x0000002c000c7c82 */ /* 0x000fc40008000000 */
[----:B------:R-:W-:Y:S02]  /*b600*/  UIMAD UR11, UR4, UR11, UR5 ;  /* 0x0000000b040b72a4 */ /* 0x000fe4000f8e0205 */
[----:B------:R-:W-:-:S09]  /*b610*/  UIADD3 UR8, UR8, 0x52e00, URZ ;  /* 0x00052e0008087890 */ /* 0x000fd2000fffe03f */
[----:B------:R2:W-:Y:S01]  /*b620*/  UTMASTG.4D [UR8], [UR6] ;  /* 0x00000008060073b5 */ /* 0x0005e20008018000 */
[----:B------:R0:W-:Y:S01]  /*b630*/  UTMACMDFLUSH ;  /* 0x00000000000079b7 */ /* 0x0001e20000000000 */
[----:B--2---:R-:W-:-:S04]  /*b640*/  DEPBAR.LE SB0, 0x1 ;  /* 0x000080400000791a */ /* 0x004fc80000000000 */
.L_x_62:
[----:B------:R-:W-:Y:S05]  /*b650*/  BSYNC B0 ;  /* 0x0000000000007941 */ /* 0x000fea0003800000 */
.L_x_61:
        /* <DEDUP_REMOVED lines=10> */
[----:B------:R1:W-:Y:S04]  /*b700*/  STSM.16.M88.4 [R25], R4 ;  /* 0x0000000419007844 */ /* 0x0003e80000000200 */
        /* <DEDUP_REMOVED lines=24> */
.L_x_64:
[----:B------:R-:W-:Y:S05]  /*b890*/  BSYNC B0 ;  /* 0x0000000000007941 */ /* 0x000fea0003800000 */
.L_x_63:
[----:B------:R-:W-:Y:S01]  /*b8a0*/  BAR.SYNC.DEFER_BLOCKING 0x1, 0x80 ;  /* 0x0042000000007b1d */ /* 0x000fe20000010000 */
[----:B------:R-:W-:Y:S02]  /*b8b0*/  F2FP.BF16.F32.PACK_AB R128, R129, R128 ;  /* 0x000000808180723e */ /* 0x000fe400000010ff */
[----:B------:R-:W-:Y:S02]  /*b8c0*/  F2FP.BF16.F32.PACK_AB R129, R131, R130 ;  /* 0x000000828381723e */ /* 0x000fe400000010ff */
[----:B-1----:R-:W-:Y:S01]  /*b8d0*/  F2FP.BF16.F32.PACK_AB R4, R121, R120 ;  /* 0x000000787904723e */ /* 0x002fe200000010ff */
        /* <DEDUP_REMOVED lines=31> */
.L_x_66:
[----:B------:R-:W-:Y:S05]  /*bad0*/  BSYNC B0 ;  /* 0x0000000000007941 */ /* 0x000fea0003800000 */
.L_x_65:
[----:B------:R-:W-:Y:S01]  /*bae0*/  BAR.SYNC.DEFER_BLOCKING 0x1, 0x80 ;  /* 0x0042000000007b1d */ /* 0x000fe20000010000 */
[----:B------:R-:W-:Y:S02]  /*baf0*/  F2FP.BF16.F32.PACK_AB R104, R105, R104 ;  /* 0x000000686968723e */ /* 0x000fe400000010ff */
        /* <DEDUP_REMOVED lines=15> */
[----:B---3--:R-:W3:Y:S02]  /*bbf0*/  FENCE.VIEW.ASYNC.S ;  /* 0x00000000000073c6 */ /* 0x008ee40000000000 */
[----:B---3--:R-:W-:Y:S06]  /*bc00*/  BAR.SYNC.DEFER_BLOCKING 0x1, 0x80 ;  /* 0x0042000000007b1d */ /* 0x008fec0000010000 */
        /* <DEDUP_REMOVED lines=15> */
[----:B---3--:R-:W-:-:S04]  /*bd00*/  DEPBAR.LE SB0, 0x1 ;  /* 0x000080400000791a */ /* 0x008fc80000000000 */
.L_x_68:
[----:B------:R-:W-:Y:S05]  /*bd10*/  BSYNC B0 ;  /* 0x0000000000007941 */ /* 0x000fea0003800000 */
.L_x_67:
        /* <DEDUP_REMOVED lines=17> */
[----:B----4-:R-:W4:Y:S02]  /*be30*/  FENCE.VIEW.ASYNC.S ;  /* 0x00000000000073c6 */ /* 0x010f240000000000 */
[----:B----4-:R-:W-:Y:S06]  /*be40*/  BAR.SYNC.DEFER_BLOCKING 0x1, 0x80 ;  /* 0x0042000000007b1d */ /* 0x010fec0000010000 */
        /* <DEDUP_REMOVED lines=15> */
[----:B----4-:R-:W-:-:S04]  /*bf40*/  DEPBAR.LE SB0, 0x1 ;  /* 0x000080400000791a */ /* 0x010fc80000000000 */
.L_x_70:
[----:B------:R-:W-:Y:S05]  /*bf50*/  BSYNC B0 ;  /* 0x0000000000007941 */ /* 0x000fea0003800000 */
.L_x_69:
[----:B------:R-:W-:Y:S06]  /*bf60*/  BAR.SYNC.DEFER_BLOCKING 0x1, 0x80 ;  /* 0x0042000000007b1d */ /* 0x000fec0000010000 */
[----:B------:R-:W-:Y:S01]  /*bf70*/  BSSY B0, `(.L_x_71) ;  /* 0x0000019000007945 */ /* 0x000fe20003800000 */
[----:B------:R4:W-:Y:S04]  /*bf80*/  STSM.16.M88.4 [R25], R88 ;  /* 0x0000005819007844 */ /* 0x0009e80000000200 */
[----:B------:R4:W-:Y:S01]  /*bf90*/  STSM.16.M88.4 [R0], R96 ;  /* 0x0000006000007844 */ /* 0x0009e20000000200 */
[----:B------:R-:W-:Y:S01]  /*bfa0*/  @!PT LDS RZ, [RZ] ;  /* 0x00000000fffff984 */ /* 0x000fe20000000800 */
[----:B------:R-:W-:Y:S01]  /*bfb0*/  @!PT LDS RZ, [RZ] ;  /* 0x00000000fffff984 */ /* 0x000fe20000000800 */
[----:B------:R-:W-:Y:S01]  /*bfc0*/  @!PT LDS RZ, [RZ] ;  /* 0x00000000fffff984 */ /* 0x000fe20000000800 */
[----:B------:R-:W-:Y:S01]  /*bfd0*/  @!PT LDS RZ, [RZ] ;  /* 0x00000000fffff984 */ /* 0x000fe20000000800 */
[----:B------:R5:W-:Y:S06]  /*bfe0*/  MEMBAR.ALL.CTA ;  /* 0x0000000000007992 */ /* 0x000bec0000008000 */
[----:B-----5:R-:W5:Y:S02]  /*bff0*/  FENCE.VIEW.ASYNC.S ;  /* 0x00000000000073c6 */ /* 0x020f640000000000 */
[----:B-----5:R-:W-:Y:S06]  /*c000*/  BAR.SYNC.DEFER_BLOCKING 0x1, 0x80 ;  /* 0x0042000000007b1d */ /* 0x020fec0000010000 */
        /* <DEDUP_REMOVED lines=13> */
[----:B------:R1:W-:Y:S02]  /*c0e0*/  UTMASTG.4D [UR8], [UR6] ;  /* 0x00000008060073b5 */ /* 0x0003e40008018000 */
[----:B-1----:R0:W-:Y:S02]  /*c0f0*/  UTMACMDFLUSH ;  /* 0x00000000000079b7 */ /* 0x0021e40000000000 */
.L_x_72:
[----:B------:R-:W-:Y:S05]  /*c100*/  BSYNC B0 ;  /* 0x0000000000007941 */ /* 0x000fea0003800000 */
.L_x_71:
[----:B------:R-:W-:Y:S01]  /*c110*/  R2UR UR4, R19 ;  /* 0x00000000130472ca */ /* 0x000fe200000e0000 */
[----:B------:R-:W5:Y:S01]  /*c120*/  S2UR UR6, SR_CgaCtaId ;  /* 0x00000000000679c3 */ /* 0x000f620000008800 */
[----:B------:R-:W-:Y:S01]  /*c130*/  UMOV UR5, 0x400 ;  /* 0x0000040000057882 */ /* 0x000fe20000000000 */
[----:B------:R-:W-:-:S04]  /*c140*/  DEPBAR.LE SB0, 0x0 ;  /* 0x000080000000791a */ /* 0x000fc80000000000 */
[----:B------:R-:W-:-:S06]  /*c150*/  LOP3.LUT R200, R200, 0x1, RZ, 0x3c, !PT ;  /* 0x00000001c8c87812 */ /* 0x000fcc00078e3cff */
[----:B------:R-:W-:-:S04]  /*c160*/  ULEA UR4, UR4, 0xfffffff8, 0x3 ;  /* 0xfffffff804047891 */ /* 0x000fc8000f8e183f */
[----:B------:R-:W-:-:S04]  /*c170*/  ULOP3.LUT UR4, UR4, 0x8, URZ, 0xc0, !UPT ;  /* 0x0000000804047892 */ /* 0x000fc8000f8ec03f */
[----:B------:R-:W-:Y:S02]  /*c180*/  ULOP3.LUT UR4, UR4, 0x18, URZ, 0x3c, !UPT ;  /* 0x0000001804047892 */ /* 0x000fe4000f8e3c3f */
[----:B-----5:R-:W-:-:S04]  /*c190*/  ULEA UR5, UR6, UR5, 0x18 ;  /* 0x0000000506057291 */ /* 0x020fc8000f8ec03f */
[----:B--2-4-:R-:W-:Y:S01]  /*c1a0*/  MOV R0, UR4 ;  /* 0x0000000400007c02 */ /* 0x014fe20008000f00 */
[----:B------:R-:W-:Y:S02]  /*c1b0*/  ULDC UR4, c[0x0][0xc] ;  /* 0x0000030000047ab9 */ /* 0x000fe40000000800 */
[----:B------:R-:W-:Y:S01]  /*c1c0*/  IADD3 R17, R17, UR4, RZ ;  /* 0x0000000411117c10 */ /* 0x000fe2000fffe0ff */
[----:B------:R-:W-:-:S03]  /*c1d0*/  ULDC UR4, c[0x0][0xa00] ;  /* 0x0002800000047ab9 */ /* 0x000fc60000000800 */
[----:B------:R-:W-:Y:S01]  /*c1e0*/  ISETP.GE.AND P0, PT, R17, UR4, PT ;  /* 0x0000000411007c0c */ /* 0x000fe2000bf06270 */
[----:B------:R2:W-:-:S12]  /*c1f0*/  SYNCS.ARRIVE.TRANS64.A1T0 RZ, [R0+UR5+0x58490], RZ ;  /* 0x058490ff00ff79a7 */ /* 0x0005d80008100005 */
[----:B--2---:R-:W-:Y:S05]  /*c200*/  @!P0 BRA `(.L_x_73) ;  /* 0xffffff4800988947 */ /* 0x004fea000383ffff */
[----:B------:R-:W-:Y:S05]  /*c210*/  EXIT ;  /* 0x000000000000794d */ /* 0x000fea0003800000 */
.L_x_6:
[----:B------:R-:W-:-:S08]  /*c220*/  NOP ;  /* 0x0000000000007918 */ /* 0x000fd00000000000 */
[----:B------:R-:W2:-:S00]  /*c230*/  USETMAXREG.DEALLOC.CTAPOOL 0x18 ;  /* 0x00000018000079c8 */ /* 0x000e8000080e0500 */
[----:B------:R-:W-:-:S13]  /*c240*/  PLOP3.LUT P3, PT, PT, PT, UP0, 0x80, 0x0 ;  /* 0x000000000000781c */ /* 0x000fda0003f6f008 */
[----:B--2---:R-:W-:Y:S05]  /*c250*/  @!P3 BRA `(.L_x_74) ;  /* 0x0000000c0038b947 */ /* 0x004fea0003800000 */
[----:B------:R-:W-:-:S13]  /*c260*/  PLOP3.LUT P2, PT, PT, PT, UP1, 0x80, 0x0 ;  /* 0x000000000000781c */ /* 0x000fda0003f4f018 */
[----:B-1----:R-:W-:Y:S05]  /*c270*/  @P2 EXIT ;  /* 0x000000000000294d */ /* 0x002fea0003800000 */
[----:B------:R-:W-:Y:S02]  /*c280*/  ULDC UR4, c[0x0][0xa00] ;  /* 0x0002800000047ab9 */ /* 0x000fe40000000800 */
[----:B------:R-:W-:-:S13]  /*c290*/  ISETP.GE.AND P2, PT, R17, UR4, PT ;  /* 0x0000000411007c0c */ /* 0x000fda000bf46270 */
[----:B------:R-:W-:Y:S05]  /*c2a0*/  @P2 EXIT ;  /* 0x000000000000294d */ /* 0x000fea0003800000 */
[----:B------:R-:W-:Y:S01]  /*c2b0*/  R2UR UR4, R16 ;  /* 0x00000000100472ca */ /* 0x000fe200000e0000 */
[----:B------:R-:W-:Y:S01]  /*c2c0*/  BSSY B0, `(.L_x_75) ;  /* 0x00000c6000007945 */ /* 0x000fe20003800000 */
[----:B------:R-:W-:Y:S01]  /*c2d0*/  LOP3.LUT P2, RZ, R2, 0x1f, RZ, 0xc0, !PT ;  /* 0x0000001f02ff7812 */ /* 0x000fe2000784c0ff */
[----:B------:R-:W-:Y:S01]  /*c2e0*/  ULDC UR25, c[0x0][0xc] ;  /* 0x0000030000197ab9 */ /* 0x000fe20000000800 */
[----:B------:R-:W-:Y:S01]  /*c2f0*/  MOV R4, 0x1 ;  /* 0x0000000100047802 */ /* 0x000fe20000000f00 */
[----:B------:R-:W-:Y:S01]  /*c300*/  ULDC.64 UR22, c[0x0][0x198] ;  /* 0x0000660000167ab9 */ /* 0x000fe20000000a00 */
[----:B------:R-:W-:Y:S01]  /*c310*/  PLOP3.LUT P0, PT, P2, P0, PT, 0x2a, 0x0 ;  /* 0x000000000000781c */ /* 0x000fe20001700572 */
[----:B------:R-:W-:Y:S01]  /*c320*/  ULDC UR26, c[0x0][0xa00] ;  /* 0x00028000001a7ab9 */ /* 0x000fe20000000800 */
[----:B------:R-:W-:Y:S02]  /*c330*/  MOV R0, RZ ;  /* 0x000000ff00007202 */ /* 0x000fe40000000f00 */
[----:B------:R-:W-:-:S03]  /*c340*/  MOV R5, 0x1 ;  /* 0x0000000100057802 */ /* 0x000fc60000000f00 */
[----:B------:R-:W-:-:S12]  /*c350*/  ULOP3.LUT UR24, UR4, 0x2, URZ, 0xfc, !UPT ;  /* 0x0000000204187892 */ /* 0x000fd8000f8efc3f */
.L_x_90:
[----:B------:R-:W1:Y:S01]  /*c360*/  LDC R6, c[0x0][0xa04] ;  /* 0x00028100ff067b82 */ /* 0x000e620000000800 */
[----:B------:R-:W-:Y:S01]  /*c370*/  MOV R7, R17 ;  /* 0x0000001100077202 */ /* 0x000fe20000000f00 */
[----:B------:R-:W-:-:S06]  /*c380*/  UMOV UR4, 0xffffffff ;  /* 0xffffffff00047882 */ /* 0x000fcc0000000000 */
[----:B------:R-:W2:Y:S08]  /*c390*/  LDC R10, c[0x0][0xa10] ;  /* 0x00028400ff0a7b82 */ /* 0x000eb00000000800 */
[----:B------:R-:W3:Y:S01]  /*c3a0*/  LDC R13, c[0x0][0xa1c] ;  /* 0x00028700ff0d7b82 */ /* 0x000ee20000000800 */
[----:B-1----:R-:W-:Y:S02]  /*c3b0*/  ISETP.NE.AND P2, PT, R6, 0x1, PT ;  /* 0x000000010600780c */ /* 0x002fe40003f45270 */
[----:B--2---:R-:W-:-:S11]  /*c3c0*/  ISETP.NE.AND P3, PT, R10, 0x1, PT ;  /* 0x000000010a00780c */ /* 0x004fd60003f65270 */
[----:B------:R-:W1:Y:S01]  /*c3d0*/  @P2 LDC.64 R8, c[0x0][0xa08] ;  /* 0x00028200ff082b82 */ /* 0x000e620000000a00 */
[----:B---3--:R-:W-:-:S07]  /*c3e0*/  ISETP.NE.AND P4, PT, R13, 0x1, PT ;  /* 0x000000010d00780c */ /* 0x008fce0003f85270 */
[----:B------:R-:W2:Y:S08]  /*c3f0*/  @P3 LDC R12, c[0x0][0xa14] ;  /* 0x00028500ff0c3b82 */ /* 0x000eb00000000800 */
[----:B------:R-:W3:Y:S08]  /*c400*/  @P3 LDC R11, c[0x0][0xa18] ;  /* 0x00028600ff0b3b82 */ /* 0x000ef00000000800 */
[----:B------:R-:W4:Y:S01]  /*c410*/  @P4 LDC.64 R2, c[0x0][0xa20] ;  /* 0x00028800ff024b82 */ /* 0x000f220000000a00 */
[----:B-1----:R-:W-:-:S05]  /*c420*/  @P2 IMAD.HI.U32 R8, R17, R8, RZ ;  /* 0x0000000811082227 */ /* 0x002fca00078e00ff */
[----:B------:R-:W-:-:S04]  /*c430*/  @P2 SHF.R.U32.HI R7, RZ, R9, R8 ;  /* 0x00000009ff072219 */ /* 0x000fc80000011608 */
[----:B------:R-:W-:Y:S01]  /*c440*/  MOV R9, R7 ;  /* 0x0000000700097202 */ /* 0x000fe20000000f00 */
[----:B--2---:R-:W-:-:S05]  /*c450*/  @P3 IMAD.HI.U32 R8, R7, R12, RZ ;  /* 0x0000000c07083227 */ /* 0x004fca00078e00ff */
[----:B---3--:R-:W-:-:S05]  /*c460*/  @P3 SHF.R.U32.HI R9, RZ, R11, R8 ;  /* 0x0000000bff093219 */ /* 0x008fca0000011608 */
[----:B----4-:R-:W-:Y:S01]  /*c470*/  @P4 IMAD.HI.U32 R8, R9, R2, RZ ;  /* 0x0000000209084227 */ /* 0x010fe200078e00ff */
[----:B------:R-:W-:-:S04]  /*c480*/  MOV R2, R9 ;  /* 0x0000000900027202 */ /* 0x000fc80000000f00 */
[----:B------:R-:W-:Y:S02]  /*c490*/  @P4 SHF.R.U32.HI R2, RZ, R3, R8 ;  /* 0x00000003ff024219 */ /* 0x000fe40000011608 */
[----:B------:R-:W-:Y:S02]  /*c4a0*/  IADD3 R3, -R9, RZ, RZ ;  /* 0x000000ff09037210 */ /* 0x000fe40007ffe1ff */
[----:B------:R-:W-:-:S03]  /*c4b0*/  IADD3 R2, -R2, RZ, RZ ;  /* 0x000000ff02027210 */ /* 0x000fc60007ffe1ff */
[----:B------:R-:W-:Y:S02]  /*c4c0*/  IMAD R10, R10, R3, R7 ;  /* 0x000000030a0a7224 */ /* 0x000fe400078e0207 */
[----:B------:R-:W-:Y:S01]  /*c4d0*/  IMAD R2, R13, R2, R9 ;  /* 0x000000020d027224 */ /* 0x000fe200078e0209 */
[----:B------:R-:W-:Y:S06]  /*c4e0*/  BRA.DIV UR4, `(.L_x_76) ;  /* 0x0000002204c07947 */ /* 0x000fec000b800000 */
[----:B------:R-:W-:-:S13]  /*c4f0*/  ELECT P6, URZ, PT ;  /* 0x00000000003f782f */ /* 0x000fda00038c0000 */
.L_x_127:
[----:B------:R-:W-:Y:S01]  /*c500*/  IADD3 R3, -R7, RZ, RZ ;  /* 0x000000ff07037210 */ /* 0x000fe20007ffe1ff */
[----:B------:R-:W-:Y:S04]  /*c510*/  BSSY B1, `(.L_x_77) ;  /* 0x0000049000017945 */ /* 0x000fe80003800000 */
[----:B------:R-:W-:Y:S01]  /*c520*/  IMAD R3, R6, R3, R17 ;  /* 0x0000000306037224 */ /* 0x000fe200078e0211 */
[----:B------:R-:W-:-:S04]  /*c530*/  MOV R6, RZ ;  /* 0x000000ff00067202 */ /* 0x000fc80000000f00 */
[----:B------:R-:W-:Y:S01]  /*c540*/  SHF.L.U32 R3, R3, 0x7, RZ ;  /* 0x0000000703037819 */ /* 0x000fe200000006ff */
[----:B------:R-:W-:Y:S06]  /*c550*/  @!P6 BRA `(.L_x_78) ;  /* 0x000000040010e947 */ /* 0x000fec0003800000 */
[----:B------:R-:W1:Y:S01]  /*c560*/  S2R R7, SR_CgaCtaId ;  /* 0x0000000000077919 */ /* 0x000e620000008800 */
[----:B------:R-:W-:-:S04]  /*c570*/  MOV R6, 0x400 ;  /* 0x0000040000067802 */ /* 0x000fc80000000f00 */
[----:B-1----:R-:W-:Y:S02]  /*c580*/  LEA R9, R7, R6, 0x18 ;  /* 0x0000000607097211 */ /* 0x002fe400078ec0ff */
[----:B------:R-:W-:Y:S02]  /*c590*/  SHF.L.U32 R6, R5, 0x1f, RZ ;  /* 0x0000001f05067819 */ /* 0x000fe400000006ff */
[----:B------:R-:W-:-:S04]  /*c5a0*/  LEA R7, R0, R9, 0x3 ;  /* 0x0000000900077211 */ /* 0x000fc800078e18ff */
[----:B------:R-:W1:Y:S02]  /*c5b0*/  SYNCS.PHASECHK.TRANS64.TRYWAIT P2, [R7+URZ+0x58460], R6 ;  /* 0x05846006070075a7 */ /* 0x000e64000804017f */
[----:B-1----:R-:W-:Y:S05]  /*c5c0*/  @!P2 BRA `(.L_x_79) ;  /* 0x0000002000a8a947 */ /* 0x002fea0003800000 */
.L_x_128:
[----:B------:R-:W-:Y:S01]  /*c5d0*/  UPRMT UR4, UR24, 0x9910, URZ ;  /* 0x0000991018047896 */ /* 0x000fe2000800003f */
[----:B-1----:R-:W-:-:S03]  /*c5e0*/  @P1 MOV R6, 0x7000 ;  /* 0x0000700000061802 */ /* 0x002fc60000000f00 */
[----:B------:R-:W-:Y:S01]  /*c5f0*/  UISETP.NE.AND UP0, UPT, UR4, 0x2, UPT ;  /* 0x000000020400788c */ /* 0x000fe2000bf05270 */
[----:B------:R1:W-:Y:S05]  /*c600*/  @P1 SYNCS.ARRIVE.TRANS64 RZ, [R7+URZ+0x58450], R6 ;  /* 0x0584500607ff19a7 */ /* 0x0003ea000800003f */
[----:B------:R-:W-:-:S13]  /*c610*/  PLOP3.LUT P2, PT, PT, PT, UP0, 0x80, 0x0 ;  /* 0x000000000000781c */ /* 0x000fda0003f4f008 */
[----:B-1----:R-:W-:Y:S05]  /*c620*/  @P2 BRA `(.L_x_80) ;  /* 0x0000000000042947 */ /* 0x002fea0003800000 */
[----:B------:R-:W-:Y:S01]  /*c630*/  BPT.TRAP 0x1 ;  /* 0x000000040000795c */ /* 0x000fe20000300000 */
.L_x_80:
[----:B------:R-:W-:Y:S05]  /*c640*/  @P0 BRA `(.L_x_81) ;  /* 0x0000000000040947 */ /* 0x000fea0003800000 */
[----:B------:R-:W-:Y:S01]  /*c650*/  BPT.TRAP 0x1 ;  /* 0x000000040000795c */ /* 0x000fe20000300000 */
.L_x_81:
[----:B------:R-:W-:Y:S01]  /*c660*/  R2UR UR5, R9 ;  /* 0x00000000090572ca */ /* 0x000fe200000e0000 */
[----:B------:R-:W-:Y:S01]  /*c670*/  UIADD3 UR4, UP0, UR22, 0xf0, URZ ;  /* 0x000000f016047890 */ /* 0x000fe2000ff1e03f */
[----:B------:R-:W-:Y:S01]  /*c680*/  R2UR UR14, R0 ;  /* 0x00000000000e72ca */ /* 0x000fe200000e0000 */
[----:B------:R-:W-:Y:S01]  /*c690*/  UMOV UR10, URZ ;  /* 0x0000003f000a7c82 */ /* 0x000fe20008000000 */
[----:B------:R-:W-:Y:S01]  /*c6a0*/  R2UR UR9, R7 ;  /* 0x00000000070972ca */ /* 0x000fe200000e0000 */
[----:B------:R-:W-:Y:S01]  /*c6b0*/  UMOV UR6, 0x0 ;  /* 0x0000000000067882 */ /* 0x000fe20000000000 */
[----:B------:R-:W-:Y:S01]  /*c6c0*/  R2UR UR11, R3 ;  /* 0x00000000030b72ca */ /* 0x000fe200000e0000 */
[----:B------:R-:W-:Y:S01]  /*c6d0*/  UMOV UR7, 0x10000000 ;  /* 0x1000000000077882 */ /* 0x000fe20000000000 */
[----:B------:R-:W-:Y:S01]  /*c6e0*/  R2UR UR12, R10 ;  /* 0x000000000a0c72ca */ /* 0x000fe200000e0000 */
[----:B------:R-:W-:Y:S01]  /*c6f0*/  UMOV UR16, 0x20 ;  /* 0x0000002000107882 */ /* 0x000fe20000000000 */
[----:B------:R-:W-:Y:S01]  /*c700*/  R2UR UR13, R2 ;  /* 0x00000000020d72ca */ /* 0x000fe200000e0000 */
[----:B------:R-:W-:Y:S01]  /*c710*/  UMOV UR18, 0x40 ;  /* 0x0000004000127882 */ /* 0x000fe20000000000 */
[----:B------:R-:W-:Y:S01]  /*c720*/  UMOV UR20, 0x60 ;  /* 0x0000006000147882 */ /* 0x000fe20000000000 */
[----:B------:R-:W-:Y:S01]  /*c730*/  UMOV UR21, 0x80 ;  /* 0x0000008000157882 */ /* 0x000fe20000000000 */
[----:B------:R-:W-:Y:S01]  /*c740*/  IADD3 R0, R0, 0x1, RZ ;  /* 0x0000000100007810 */ /* 0x000fe20007ffe0ff */
[----:B------:R-:W-:-:S02]  /*c750*/  UIMAD UR14, UR14, 0x7000, UR5 ;  /* 0x000070000e0e78a4 */ /* 0x000fc4000f8e0205 */
[----:B------:R-:W-:Y:S01]  /*c760*/  UIADD3 UR9, UR9, 0x58450, URZ ;  /* 0x0005845009097890 */ /* 0x000fe2000fffe03f */
[C---:B------:R-:W-:Y:S01]  /*c770*/  ISETP.NE.AND P2, PT, R0.reuse, 0x2, PT ;  /* 0x000000020000780c */ /* 0x040fe20003f45270 */
[----:B------:R-:W-:Y:S02]  /*c780*/  UIADD3.X UR5, URZ, UR23, URZ, UP0, !UPT ;  /* 0x000000173f057290 */ /* 0x000fe400087fe43f */
[----:B------:R-:W-:Y:S01]  /*c790*/  UIADD3 UR15, UR14, 0x1000, URZ ;  /* 0x000010000e0f7890 */ /* 0x000fe2000fffe03f */
[----:B------:R-:W-:Y:S01]  /*c7a0*/  SEL R6, RZ, 0x1, P2 ;  /* 0x00000001ff067807 */ /* 0x000fe20001000000 */
[----:B------:R-:W-:Y:S01]  /*c7b0*/  UIADD3 UR17, UR14, 0x2000, URZ ;  /* 0x000020000e117890 */ /* 0x000fe2000fffe03f */
[----:B------:R-:W-:Y:S01]  /*c7c0*/  SEL R0, R0, RZ, P2 ;  /* 0x000000ff00007207 */ /* 0x000fe20001000000 */
[----:B------:R-:W-:Y:S01]  /*c7d0*/  UMOV UR8, UR14 ;  /* 0x0000000e00087c82 */ /* 0x000fe20008000000 */
[----:B------:R-:W-:Y:S01]  /*c7e0*/  UIADD3 UR19, UR14, 0x3000, URZ ;  /* 0x000030000e137890 */ /* 0x000fe2000fffe03f */
[----:B------:R-:W-:Y:S01]  /*c7f0*/  LOP3.LUT R5, R5, R6, RZ, 0x3c, !PT ;  /* 0x0000000605057212 */ /* 0x000fe200078e3cff */
[----:B------:R1:W-:Y:S01]  /*c800*/  UTMALDG.4D [UR8], [UR4], desc[UR6] ;  /* 0x00000608040075b4 */ /* 0x0003e20008019000 */
[----:B------:R-:W-:Y:S01]  /*c810*/  MOV R6, 0x40 ;  /* 0x0000004000067802 */ /* 0x000fe20000000f00 */
[----:B-1----:R-:W-:Y:S01]  /*c820*/  UMOV UR8, UR15 ;  /* 0x0000000f00087c82 */ /* 0x002fe20008000000 */
[----:B------:R-:W-:Y:S01]  /*c830*/  UMOV UR10, UR16 ;  /* 0x00000010000a7c82 */ /* 0x000fe20008000000 */
[----:B------:R-:W-:Y:S01]  /*c840*/  UIADD3 UR15, UR14, 0x4000, URZ ;  /* 0x000040000e0f7890 */ /* 0x000fe2000fffe03f */
[----:B------:R1:W-:Y:S01]  /*c850*/  UTMALDG.4D [UR8], [UR4], desc[UR6] ;  /* 0x00000608040075b4 */ /* 0x0003e20008019000 */
[----:B------:R-:W-:Y:S01]  /*c860*/  UIADD3 UR16, UR14, 0x5000, URZ ;  /* 0x000050000e107890 */ /* 0x000fe2000fffe03f */
[----:B-1----:R-:W-:Y:S01]  /*c870*/  UMOV UR8, UR17 ;  /* 0x0000001100087c82 */ /* 0x002fe20008000000 */
[----:B------:R-:W-:Y:S01]  /*c880*/  UMOV UR10, UR18 ;  /* 0x00000012000a7c82 */ /* 0x000fe20008000000 */
[----:B------:R-:W-:Y:S01]  /*c890*/  UIADD3 UR17, UR14, 0x6000, URZ ;  /* 0x000060000e117890 */ /* 0x000fe2000fffe03f */
[----:B------:R1:W-:Y:S02]  /*c8a0*/  UTMALDG.4D [UR8], [UR4], desc[UR6] ;  /* 0x00000608040075b4 */ /* 0x0003e40008019000 */
[----:B------:R-:W-:Y:S01]  /*c8b0*/  UMOV UR14, 0xa0 ;  /* 0x000000a0000e7882 */ /* 0x000fe20000000000 */
[----:B-1----:R-:W-:Y:S01]  /*c8c0*/  UMOV UR8, UR19 ;  /* 0x0000001300087c82 */ /* 0x002fe20008000000 */
[----:B------:R-:W-:-:S02]  /*c8d0*/  UMOV UR10, UR20 ;  /* 0x00000014000a7c82 */ /* 0x000fc40008000000 */
[----:B------:R1:W-:Y:S02]  /*c8e0*/  UTMALDG.4D [UR8], [UR4], desc[UR6] ;  /* 0x00000608040075b4 */ /* 0x0003e40008019000 */
[----:B-1----:R-:W-:Y:S01]  /*c8f0*/  UMOV UR8, UR15 ;  /* 0x0000000f00087c82 */ /* 0x002fe20008000000 */
[----:B------:R-:W-:Y:S02]  /*c900*/  UMOV UR10, UR21 ;  /* 0x00000015000a7c82 */ /* 0x000fe40008000000 */
[----:B------:R1:W-:Y:S02]  /*c910*/  UTMALDG.4D [UR8], [UR4], desc[UR6] ;  /* 0x00000608040075b4 */ /* 0x0003e40008019000 */
[----:B-1----:R-:W-:Y:S01]  /*c920*/  UMOV UR8, UR16 ;  /* 0x0000001000087c82 */ /* 0x002fe20008000000 */
[----:B------:R-:W-:Y:S01]  /*c930*/  UMOV UR10, UR14 ;  /* 0x0000000e000a7c82 */ /* 0x000fe20008000000 */
[----:B------:R-:W-:Y:S01]  /*c940*/  UMOV UR14, 0xc0 ;  /* 0x000000c0000e7882 */ /* 0x000fe20000000000 */
[----:B------:R1:W-:Y:S02]  /*c950*/  UTMALDG.4D [UR8], [UR4], desc[UR6] ;  /* 0x00000608040075b4 */ /* 0x0003e40008019000 */
[----:B-1----:R-:W-:Y:S01]  /*c960*/  UMOV UR8, UR17 ;  /* 0x0000001100087c82 */ /* 0x002fe20008000000 */
[----:B------:R-:W-:-:S02]  /*c970*/  UMOV UR10, UR14 ;  /* 0x0000000e000a7c82 */ /* 0x000fc40008000000 */
[----:B------:R1:W-:Y:S02]  /*c980*/  UTMALDG.4D [UR8], [UR4], desc[UR6] ;  /* 0x00000608040075b4 */ /* 0x0003e40008019000 */
[----:B-1----:R-:W-:Y:S01]  /*c990*/  NOP ;  /* 0x0000000000007918 */ /* 0x002fe20000000000 */
.L_x_78:
[----:B------:R-:W-:Y:S05]  /*c9a0*/  BSYNC B1 ;  /* 0x0000000000017941 */ /* 0x000fea0003800000 */
.L_x_77:
[----:B------:R-:W-:Y:S01]  /*c9b0*/  LOP3.LUT P2, RZ, R4, 0xff, RZ, 0xc0, !PT ;  /* 0x000000ff04ff7812 */ /* 0x000fe2000784c0ff */
[----:B------:R-:W-:-:S12]  /*c9c0*/  BSSY B1, `(.L_x_82) ;  /* 0x0000009000017945 */ /* 0x000fd80003800000 */
[----:B------:R-:W-:Y:S05]  /*c9d0*/  @!P2 BRA `(.L_x_83) ;  /* 0x00000000001ca947 */ /* 0x000fea0003800000 */
[----:B------:R-:W1:Y:S01]  /*c9e0*/  S2R R7, SR_CgaCtaId ;  /* 0x0000000000077919 */ /* 0x000e620000008800 */
[----:B------:R-:W-:-:S04]  /*c9f0*/  MOV R4, 0x400 ;  /* 0x0000040000047802 */ /* 0x000fc80000000f00 */
[----:B-1----:R-:W-:Y:S02]  /*ca00*/  LEA R7, R7, R4, 0x18 ;  /* 0x0000000407077211 */ /* 0x002fe400078ec0ff */
[----:B------:R-:W-:Y:S02]  /*ca10*/  SHF.L.U32 R4, RZ, 0x1f, RZ ;  /* 0x0000001fff047819 */ /* 0x000fe400000006ff */
[----:B------:R1:W-:Y:S02]  /*ca20*/  SYNCS.ARRIVE.TRANS64.A1T0 RZ, [R7+URZ+0x584b0], RZ ;  /* 0x0584b0ff07ff79a7 */ /* 0x0003e4000810003f */
[----:B------:R-:W2:Y:S02]  /*ca30*/  SYNCS.PHASECHK.TRANS64.TRYWAIT P2, [R7+URZ+0x584b0], R4 ;  /* 0x0584b004070075a7 */ /* 0x000ea4000804017f */
[----:B-12---:R-:W-:Y:S05]  /*ca40*/  @!P2 BRA `(.L_x_84) ;  /* 0x0000001c009ca947 */ /* 0x006fea0003800000 */
.L_x_83:
[----:B------:R-:W-:Y:S05]  /*ca50*/  BSYNC B1 ;  /* 0x0000000000017941 */ /* 0x000fea0003800000 */
.L_x_82:
[----:B------:R-:W-:Y:S04]  /*ca60*/  BSSY B1, `(.L_x_85) ;  /* 0x0000047000017945 */ /* 0x000fe80003800000 */
[----:B------:R-:W-:Y:S05]  /*ca70*/  @!P6 BRA `(.L_x_86) ;  /* 0x000000040014e947 */ /* 0x000fea0003800000 */
[----:B-1----:R-:W1:Y:S01]  /*ca80*/  S2R R7, SR_CgaCtaId ;  /* 0x0000000000077919 */ /* 0x002e620000008800 */
[----:B------:R-:W-:Y:S02]  /*ca90*/  MOV R4, 0x400 ;  /* 0x0000040000047802 */ /* 0x000fe40000000f00 */
[----:B------:R-:W-:Y:S02]  /*caa0*/  SHF.L.U32 R9, R5, 0x1f, RZ ;  /* 0x0000001f05097819 */ /* 0x000fe400000006ff */
[----:B-1----:R-:W-:-:S04]  /*cab0*/  LEA R7, R7, R4, 0x18 ;  /* 0x0000000407077211 */ /* 0x002fc800078ec0ff */
[----:B------:R-:W-:-:S04]  /*cac0*/  LEA R4, R0, R7, 0x3 ;  /* 0x0000000700047211 */ /* 0x000fc800078e18ff */
[----:B------:R-:W1:Y:S02]  /*cad0*/  SYNCS.PHASECHK.TRANS64.TRYWAIT P2, [R4+URZ+0x58460], R9 ;  /* 0x05846009040075a7 */ /* 0x000e64000804017f */
[----:B-1----:R-:W-:Y:S05]  /*cae0*/  @!P2 BRA `(.L_x_87) ;  /* 0x0000001c0088a947 */ /* 0x002fea0003800000 */
.L_x_129:
[----:B------:R-:W-:Y:S01]  /*caf0*/  UPRMT UR4, UR24, 0x9910, URZ ;  /* 0x0000991018047896 */ /* 0x000fe2000800003f */
[----:B-1----:R-:W-:-:S03]  /*cb00*/  @P1 MOV R9, 0x7000 ;  /* 0x0000700000091802 */ /* 0x002fc60000000f00 */
[----:B------:R-:W-:Y:S01]  /*cb10*/  UISETP.NE.AND UP0, UPT, UR4, 0x2, UPT ;  /* 0x000000020400788c */ /* 0x000fe2000bf05270 */
[----:B------:R1:W-:Y:S05]  /*cb20*/  @P1 SYNCS.ARRIVE.TRANS64 RZ, [R4+URZ+0x58450], R9 ;  /* 0x0584500904ff19a7 */ /* 0x0003ea000800003f */
[----:B------:R-:W-:-:S13]  /*cb30*/  PLOP3.LUT P2, PT, PT, PT, UP0, 0x80, 0x0 ;  /* 0x000000000000781c */ /* 0x000fda0003f4f008 */
[----:B-1----:R-:W-:Y:S05]  /*cb40*/  @P2 BRA `(.L_x_88) ;  /* 0x0000000000042947 */ /* 0x002fea0003800000 */
[----:B------:R-:W-:Y:S01]  /*cb50*/  BPT.TRAP 0x1 ;  /* 0x000000040000795c */ /* 0x000fe20000300000 */
.L_x_88:
[----:B------:R-:W-:Y:S05]  /*cb60*/  @P0 BRA `(.L_x_89) ;  /* 0x0000000000040947 */ /* 0x000fea0003800000 */
[----:B------:R-:W-:Y:S01]  /*cb70*/  BPT.TRAP 0x1 ;  /* 0x000000040000795c */ /* 0x000fe20000300000 */
.L_x_89:
        /* <DEDUP_REMOVED lines=15> */
[----:B------:R-:W-:Y:S01]  /*cc70*/  UIMAD UR14, UR14, 0x7000, UR5 ;  /* 0x000070000e0e78a4 */ /* 0x000fe2000f8e0205 */
[----:B------:R-:W-:Y:S01]  /*cc80*/  IADD3 R0, R0, 0x1, RZ ;  /* 0x0000000100007810 */ /* 0x000fe20007ffe0ff */
[----:B------:R-:W-:-:S02]  /*cc90*/  UIADD3.X UR5, URZ, UR23, URZ, UP0, !UPT ;  /* 0x000000173f057290 */ /* 0x000fc400087fe43f */
[----:B------:R-:W-:Y:S01]  /*cca0*/  UIADD3 UR11, UR11, UR8, URZ ;  /* 0x000000080b0b7290 */ /* 0x000fe2000fffe03f */
[C---:B------:R-:W-:Y:S01]  /*ccb0*/  ISETP.NE.AND P2, PT, R0.reuse, 0x2, PT ;  /* 0x000000020000780c */ /* 0x040fe20003f45270 */
[----:B------:R-:W-:Y:S02]  /*ccc0*/  UIADD3 UR9, UR9, 0x58450, URZ ;  /* 0x0005845009097890 */ /* 0x000fe4000fffe03f */
[----:B------:R-:W-:Y:S01]  /*ccd0*/  UIADD3 UR15, UR14, 0x1000, URZ ;  /* 0x000010000e0f7890 */ /* 0x000fe2000fffe03f */
[----:B------:R-:W-:Y:S01]  /*cce0*/  SEL R2, RZ, 0x1, P2 ;  /* 0x00000001ff027807 */ /* 0x000fe20001000000 */
[----:B------:R-:W-:Y:S01]  /*ccf0*/  UIADD3 UR17, UR14, 0x2000, URZ ;  /* 0x000020000e117890 */ /* 0x000fe2000fffe03f */
[----:B------:R-:W-:Y:S01]  /*cd00*/  SEL R0, R0, RZ, P2 ;  /* 0x000000ff00007207 */ /* 0x000fe20001000000 */
[----:B------:R-:W-:Y:S01]  /*cd10*/  UMOV UR8, UR14 ;  /* 0x0000000e00087c82 */ /* 0x000fe20008000000 */
[----:B------:R-:W-:Y:S01]  /*cd20*/  UIADD3 UR19, UR14, 0x3000, URZ ;  /* 0x000030000e137890 */ /* 0x000fe2000fffe03f */
[----:B------:R-:W-:Y:S01]  /*cd30*/  LOP3.LUT R5, R5, R2, RZ, 0x3c, !PT ;  /* 0x0000000205057212 */ /* 0x000fe200078e3cff */
[----:B------:R1:W-:Y:S02]  /*cd40*/  UTMALDG.4D [UR8], [UR4], desc[UR6] ;  /* 0x00000608040075b4 */ /* 0x0003e40008019000 */
        /* <DEDUP_REMOVED lines=23> */
[----:B--2---:R-:W-:Y:S01]  /*cec0*/  NOP ;  /* 0x0000000000007918 */ /* 0x004fe20000000000 */
.L_x_86:
[----:B------:R-:W-:Y:S05]  /*ced0*/  BSYNC B1 ;  /* 0x0000000000017941 */ /* 0x000fea0003800000 */
.L_x_85:
[----:B------:R-:W-:Y:S02]  /*cee0*/  IADD3 R17, R17, UR25, RZ ;  /* 0x0000001911117c10 */ /* 0x000fe4000fffe0ff */
[----:B-1----:R-:W-:Y:S02]  /*cef0*/  PRMT R4, RZ, 0x7610, R4 ;  /* 0x00007610ff047816 */ /* 0x002fe40000000004 */
[----:B------:R-:W-:-:S13]  /*cf00*/  ISETP.GE.AND P2, PT, R17, UR26, PT ;  /* 0x0000001a11007c0c */ /* 0x000fda000bf46270 */
[----:B------:R-:W-:Y:S05]  /*cf10*/  @!P2 BRA `(.L_x_90) ;  /* 0xfffffff40010a947 */ /* 0x000fea000383ffff */
[----:B------:R-:W-:Y:S05]  /*cf20*/  BSYNC B0 ;  /* 0x0000000000007941 */ /* 0x000fea0003800000 */
.L_x_75:
[----:B------:R-:W-:Y:S05]  /*cf30*/  EXIT ;  /* 0x000000000000794d */ /* 0x000fea0003800000 */
.L_x_74:
[----:B-1----:R-:W-:Y:S02]  /*cf40*/  ULDC UR4, c[0x0][0xa00] ;  /* 0x0002800000047ab9 */ /* 0x002fe40000000800 */
[----:B------:R-:W-:-:S13]  /*cf50*/  ISETP.GE.AND P0, PT, R17, UR4, PT ;  /* 0x0000000411007c0c */ /* 0x000fda000bf06270 */
[----:B------:R-:W-:Y:S05]  /*cf60*/  @P0 EXIT ;  /* 0x000000000000094d */ /* 0x000fea0003800000 */
[----:B------:R-:W-:Y:S01]  /*cf70*/  R2UR UR4, R18 ;  /* 0x00000000120472ca */ /* 0x000fe200000e0000 */
[----:B------:R-:W-:Y:S01]  /*cf80*/  BSSY B0, `(.L_x_91) ;  /* 0x000015b000007945 */ /* 0x000fe20003800000 */
[----:B------:R-:W-:Y:S01]  /*cf90*/  LOP3.LUT P0, RZ, R2, 0x1f, RZ, 0xc0, !PT ;  /* 0x0000001f02ff7812 */ /* 0x000fe2000780c0ff */
[----:B------:R-:W-:Y:S01]  /*cfa0*/  ULDC.64 UR16, c[0x0][0x198] ;  /* 0x0000660000107ab9 */ /* 0x000fe20000000a00 */
[----:B------:R-:W-:Y:S01]  /*cfb0*/  MOV R5, 0x1 ;  /* 0x0000000100057802 */ /* 0x000fe20000000f00 */
[----:B------:R-:W-:Y:S01]  /*cfc0*/  ULDC UR21, c[0x0][0xc] ;  /* 0x0000030000157ab9 */ /* 0x000fe20000000800 */
[----:B------:R-:W-:Y:S02]  /*cfd0*/  PLOP3.LUT P0, PT, P0, P2, PT, 0x2a, 0x0 ;  /* 0x000000000000781c */ /* 0x000fe40000704572 */
[----:B------:R-:W-:Y:S02]  /*cfe0*/  MOV R0, RZ ;  /* 0x000000ff00007202 */ /* 0x000fe40000000f00 */
[----:B------:R-:W-:-:S03]  /*cff0*/  MOV R4, 0x1 ;  /* 0x0000000100047802 */ /* 0x000fc60000000f00 */
[----:B------:R-:W-:-:S12]  /*d000*/  ULOP3.LUT UR20, UR4, 0x2, URZ, 0xfc, !UPT ;  /* 0x0000000204147892 */ /* 0x000fd8000f8efc3f */
.L_x_118:
[----:B------:R-:W1:Y:S01]  /*d010*/  LDC R2, c[0x0][0xa04] ;  /* 0x00028100ff027b82 */ /* 0x000e620000000800 */
[----:B------:R-:W-:-:S07]  /*d020*/  UMOV UR4, 0xffffffff ;  /* 0xffffffff00047882 */ /* 0x000fce0000000000 */
        /* <DEDUP_REMOVED lines=9> */
[----:B-1----:R-:W-:Y:S01]  /*d0c0*/  @P3 IMAD.HI.U32 R10, R17, R6, RZ ;  /* 0x00000006110a3227 */ /* 0x002fe200078e00ff */
[----:B------:R-:W-:-:S04]  /*d0d0*/  MOV R6, R17 ;  /* 0x0000001100067202 */ /* 0x000fc80000000f00 */
[----:B------:R-:W-:-:S04]  /*d0e0*/  @P3 SHF.R.U32.HI R6, RZ, R7, R10 ;  /* 0x00000007ff063219 */ /* 0x000fc8000001160a */
[----:B------:R-:W-:Y:S01]  /*d0f0*/  MOV R7, R6 ;  /* 0x0000000600077202 */ /* 0x000fe20000000f00 */
[----:B--2---:R-:W-:-:S05]  /*d100*/  @P4 IMAD.HI.U32 R9, R6, R9, RZ ;  /* 0x0000000906094227 */ /* 0x004fca00078e00ff */
[----:B---3--:R-:W-:-:S04]  /*d110*/  @P4 SHF.R.U32.HI R7, RZ, R12, R9 ;  /* 0x0000000cff074219 */ /* 0x008fc80000011609 */
[----:B------:R-:W-:Y:S01]  /*d120*/  MOV R9, R7 ;  /* 0x0000000700097202 */ /* 0x000fe20000000f00 */
[----:B----4-:R-:W-:-:S05]  /*d130*/  @P5 IMAD.HI.U32 R2, R7, R2, RZ ;  /* 0x0000000207025227 */ /* 0x010fca00078e00ff */
[----:B------:R-:W-:Y:S02]  /*d140*/  @P5 SHF.R.U32.HI R9, RZ, R3, R2 ;  /* 0x00000003ff095219 */ /* 0x000fe40000011602 */
[----:B------:R-:W-:-:S05]  /*d150*/  IADD3 R3, -R7, RZ, RZ ;  /* 0x000000ff07037210 */ /* 0x000fca0007ffe1ff */
[----:B------:R-:W-:Y:S01]  /*d160*/  IMAD R2, R11, R3, R6 ;  /* 0x000000030b027224 */ /* 0x000fe200078e0206 */
[----:B------:R-:W-:-:S05]  /*d170*/  IADD3 R3, -R9, RZ, RZ ;  /* 0x000000ff09037210 */ /* 0x000fca0007ffe1ff */
[----:B------:R-:W-:Y:S01]  /*d180*/  IMAD R3, R8, R3, R7 ;  /* 0x0000000308037224 */ /* 0x000fe200078e0207 */
[----:B------:R-:W-:Y:S06]  /*d190*/  BRA.DIV UR4, `(.L_x_92) ;  /* 0x0000001604f07947 */ /* 0x000fec000b800000 */
[----:B------:R-:W-:-:S13]  /*d1a0*/  ELECT P6, URZ, PT ;  /* 0x00000000003f782f */ /* 0x000fda00038c0000 */
.L_x_132:
[----:B------:R-:W1:Y:S01]  /*d1b0*/  LDC R6, c[0x0][0x28c] ;  /* 0x0000a300ff067b82 */ /* 0x000e620000000800 */
[----:B------:R-:W-:Y:S01]  /*d1c0*/  BSSY B1, `(.L_x_93) ;  /* 0x0000045000017945 */ /* 0x000fe20003800000 */
[----:B-1----:R-:W-:-:S13]  /*d1d0*/  ISETP.GT.AND P3, PT, R6, RZ, P6 ;  /* 0x000000ff0600720c */ /* 0x002fda0003764270 */
[----:B------:R-:W-:Y:S05]  /*d1e0*/  @!P3 BRA `(.L_x_94) ;  /* 0x000000040008b947 */ /* 0x000fea0003800000 */
[----:B------:R-:W1:Y:S01]  /*d1f0*/  S2R R8, SR_CgaCtaId ;  /* 0x0000000000087919 */ /* 0x000e620000008800 */
[----:B------:R-:W-:-:S04]  /*d200*/  MOV R7, 0x400 ;  /* 0x0000040000077802 */ /* 0x000fc80000000f00 */
[----:B-1----:R-:W-:Y:S02]  /*d210*/  LEA R9, R8, R7, 0x18 ;  /* 0x0000000708097211 */ /* 0x002fe400078ec0ff */
[----:B------:R-:W-:Y:S02]  /*d220*/  SHF.L.U32 R7, R4, 0x1f, RZ ;  /* 0x0000001f04077819 */ /* 0x000fe400000006ff */
[----:B------:R-:W-:-:S04]  /*d230*/  LEA R8, R0, R9, 0x3 ;  /* 0x0000000900087211 */ /* 0x000fc800078e18ff */
[----:B------:R-:W1:Y:S02]  /*d240*/  SYNCS.PHASECHK.TRANS64.TRYWAIT P4, [R8+URZ+0x58428], R7 ;  /* 0x05842807080075a7 */ /* 0x000e64000808017f */
[----:B-1----:R-:W-:Y:S05]  /*d250*/  @!P4 BRA `(.L_x_95) ;  /* 0x0000001400e0c947 */ /* 0x002fea0003800000 */
.L_x_133:
[----:B------:R-:W-:Y:S01]  /*d260*/  UPRMT UR4, UR20, 0x9910, URZ ;  /* 0x0000991014047896 */ /* 0x000fe2000800003f */
[----:B-1----:R-:W-:-:S03]  /*d270*/  @P2 MOV R7, 0xe000 ;  /* 0x0000e00000072802 */ /* 0x002fc60000000f00 */
[----:B------:R-:W-:Y:S01]  /*d280*/  UISETP.NE.AND UP0, UPT, UR4, 0x2, UPT ;  /* 0x000000020400788c */ /* 0x000fe2000bf05270 */
[----:B------:R1:W-:Y:S05]  /*d290*/  @P2 SYNCS.ARRIVE.TRANS64 RZ, [R8+URZ+0x58400], R7 ;  /* 0x0584000708ff29a7 */ /* 0x0003ea000800003f */
[----:B------:R-:W-:-:S13]  /*d2a0*/  PLOP3.LUT P4, PT, PT, PT, UP0, 0x80, 0x0 ;  /* 0x000000000000781c */ /* 0x000fda0003f8f008 */
[----:B-1----:R-:W-:Y:S05]  /*d2b0*/  @P4 BRA `(.L_x_96) ;  /* 0x0000000000044947 */ /* 0x002fea0003800000 */
[----:B------:R-:W-:Y:S01]  /*d2c0*/  BPT.TRAP 0x1 ;  /* 0x000000040000795c */ /* 0x000fe20000300000 */
.L_x_96:
[----:B------:R-:W-:Y:S05]  /*d2d0*/  @P0 BRA `(.L_x_97) ;  /* 0x0000000000040947 */ /* 0x000fea0003800000 */
[----:B------:R-:W-:Y:S01]  /*d2e0*/  BPT.TRAP 0x1 ;  /* 0x000000040000795c */ /* 0x000fe20000300000 */
.L_x_97:
[----:B------:R-:W-:Y:S01]  /*d2f0*/  IMAD R9, R0, 0xe000, R9 ;  /* 0x0000e00000097824 */ /* 0x000fe200078e0209 */
[----:B------:R-:W-:Y:S01]  /*d300*/  R2UR UR9, R8 ;  /* 0x00000000080972ca */ /* 0x000fe200000e0000 */
[----:B------:R-:W-:Y:S01]  /*d310*/  UIADD3 UR4, UP0, UR16, 0x1f0, URZ ;  /* 0x000001f010047890 */ /* 0x000fe2000ff1e03f */
[----:B------:R-:W-:Y:S01]  /*d320*/  R2UR UR12, R2 ;  /* 0x00000000020c72ca */ /* 0x000fe200000e0000 */
[----:B------:R-:W-:Y:S01]  /*d330*/  UMOV UR10, URZ ;  /* 0x0000003f000a7c82 */ /* 0x000fe20008000000 */
[----:B------:R-:W-:Y:S01]  /*d340*/  R2UR UR14, R9 ;  /* 0x00000000090e72ca */ /* 0x000fe200000e0000 */
[----:B------:R-:W-:Y:S01]  /*d350*/  UIADD3.X UR5, URZ, UR17, URZ, UP0, !UPT ;  /* 0x000000113f057290 */ /* 0x000fe200087fe43f */
[----:B------:R-:W-:Y:S01]  /*d360*/  R2UR UR13, R3 ;  /* 0x00000000030d72ca */ /* 0x000fe200000e0000 */
[----:B------:R-:W-:Y:S01]  /*d370*/  UMOV UR6, 0x0 ;  /* 0x0000000000067882 */ /* 0x000fe20000000000 */
[----:B------:R-:W-:Y:S01]  /*d380*/  UMOV UR7, 0x10000000 ;  /* 0x1000000000077882 */ /* 0x000fe20000000000 */
[----:B------:R-:W-:Y:S01]  /*d390*/  UMOV UR11, URZ ;  /* 0x0000003f000b7c82 */ /* 0x000fe20008000000 */
[----:B------:R-:W-:Y:S01]  /*d3a0*/  UMOV UR22, 0x20 ;  /* 0x0000002000167882 */ /* 0x000fe20000000000 */
[----:B------:R-:W-:Y:S01]  /*d3b0*/  UMOV UR23, 0x40 ;  /* 0x0000004000177882 */ /* 0x000fe20000000000 */
[----:B------:R-:W-:Y:S01]  /*d3c0*/  UMOV UR24, 0x60 ;  /* 0x0000006000187882 */ /* 0x000fe20000000000 */
[----:B------:R-:W-:Y:S01]  /*d3d0*/  UIADD3 UR9, UR9, 0x58400, URZ ;  /* 0x0005840009097890 */ /* 0x000fe2000fffe03f */
[----:B------:R-:W-:Y:S01]  /*d3e0*/  IADD3 R0, R0, 0x1, RZ ;  /* 0x0000000100007810 */ /* 0x000fe20007ffe0ff */
[----:B------:R-:W-:-:S02]  /*d3f0*/  UMOV UR25, 0x80 ;  /* 0x0000008000197882 */ /* 0x000fc40000000000 */
[----:B------:R-:W-:Y:S01]  /*d400*/  UIADD3 UR8, UR14, 0xe000, URZ ;  /* 0x0000e0000e087890 */ /* 0x000fe2000fffe03f */
[C---:B------:R-:W-:Y:S01]  /*d410*/  ISETP.NE.AND P4, PT, R0.reuse, 0x5, PT ;  /* 0x000000050000780c */ /* 0x040fe20003f85270 */
[----:B------:R-:W-:Y:S02]  /*d420*/  UIADD3 UR15, UR14, 0x10000, URZ ;  /* 0x000100000e0f7890 */ /* 0x000fe4000fffe03f */
[----:B------:R-:W-:Y:S01]  /*d430*/  UIADD3 UR18, UR14, 0x12000, URZ ;  /* 0x000120000e127890 */ /* 0x000fe2000fffe03f */
[----:B------:R-:W-:Y:S01]  /*d440*/  SEL R7, RZ, 0x1, P4 ;  /* 0x00000001ff077807 */ /* 0x000fe20002000000 */
[----:B------:R-:W-:Y:S01]  /*d450*/  UIADD3 UR19, UR14, 0x14000, URZ ;  /* 0x000140000e137890 */ /* 0x000fe2000fffe03f */
[----:B------:R-:W-:Y:S02]  /*d460*/  SEL R0, R0, RZ, P4 ;  /* 0x000000ff00007207 */ /* 0x000fe40002000000 */
[----:B------:R1:W-:Y:S01]  /*d470*/  UTMALDG.4D [UR8], [UR4], desc[UR6] ;  /* 0x00000608040075b4 */ /* 0x0003e20008019000 */
[----:B------:R-:W-:Y:S01]  /*d480*/  LOP3.LUT R4, R4, R7, RZ, 0x3c, !PT ;  /* 0x0000000704047212 */ /* 0x000fe200078e3cff */
[----:B-1----:R-:W-:Y:S01]  /*d490*/  UMOV UR8, UR15 ;  /* 0x0000000f00087c82 */ /* 0x002fe20008000000 */
[----:B------:R-:W-:Y:S01]  /*d4a0*/  UMOV UR10, UR22 ;  /* 0x00000016000a7c82 */ /* 0x000fe20008000000 */
[----:B------:R-:W-:Y:S01]  /*d4b0*/  UIADD3 UR15, UR14, 0x16000, URZ ;  /* 0x000160000e0f7890 */ /* 0x000fe2000fffe03f */
[----:B------:R1:W-:Y:S02]  /*d4c0*/  UTMALDG.4D [UR8], [UR4], desc[UR6] ;  /* 0x00000608040075b4 */ /* 0x0003e40008019000 */
[----:B-1----:R-:W-:Y:S01]  /*d4d0*/  UMOV UR8, UR18 ;  /* 0x0000001200087c82 */ /* 0x002fe20008000000 */
[----:B------:R-:W-:Y:S01]  /*d4e0*/  UMOV UR10, UR23 ;  /* 0x00000017000a7c82 */ /* 0x000fe20008000000 */
[----:B------:R-:W-:Y:S01]  /*d4f0*/  UIADD3 UR18, UR14, 0x18000, URZ ;  /* 0x000180000e127890 */ /* 0x000fe2000fffe03f */
[----:B------:R1:W-:Y:S01]  /*d500*/  UTMALDG.4D [UR8], [UR4], desc[UR6] ;  /* 0x00000608040075b4 */ /* 0x0003e20008019000 */
[----:B------:R-:W-:Y:S01]  /*d510*/  UIADD3 UR14, UR14, 0x1a000, URZ ;  /* 0x0001a0000e0e7890 */ /* 0x000fe2000fffe03f */
[----:B-1----:R-:W-:Y:S01]  /*d520*/  UMOV UR8, UR19 ;  /* 0x0000001300087c82 */ /* 0x002fe20008000000 */
[----:B------:R-:W-:-:S02]  /*d530*/  UMOV UR10, UR24 ;  /* 0x00000018000a7c82 */ /* 0x000fc40008000000 */
[----:B------:R1:W-:Y:S02]  /*d540*/  UTMALDG.4D [UR8], [UR4], desc[UR6] ;  /* 0x00000608040075b4 */ /* 0x0003e40008019000 */
[----:B-1----:R-:W-:Y:S01]  /*d550*/  UMOV UR8, UR15 ;  /* 0x0000000f00087c82 */ /* 0x002fe20008000000 */
[----:B------:R-:W-:Y:S01]  /*d560*/  UMOV UR10, UR25 ;  /* 0x00000019000a7c82 */ /* 0x000fe20008000000 */
[----:B------:R-:W-:Y:S01]  /*d570*/  UMOV UR15, 0xa0 ;  /* 0x000000a0000f7882 */ /* 0x000fe20000000000 */
        /* <DEDUP_REMOVED lines=9> */
.L_x_94:
[----:B------:R-:W-:Y:S05]  /*d610*/  BSYNC B1 ;  /* 0x0000000000017941 */ /* 0x000fea0003800000 */
.L_x_93:
        /* <DEDUP_REMOVED lines=10> */
.L_x_99:
[----:B------:R-:W-:Y:S05]  /*d6c0*/  BSYNC B1 ;  /* 0x0000000000017941 */ /* 0x000fea0003800000 */
.L_x_98:
[----:B------:R-:W-:Y:S01]  /*d6d0*/  BSSY B1, `(.L_x_101) ;  /* 0x0000046000017945 */ /* 0x000fe20003800000 */
[----:B-1----:R-:W-:-:S03]  /*d6e0*/  MOV R8, RZ ;  /* 0x000000ff00087202 */ /* 0x002fc60000000f00 */
        /* <DEDUP_REMOVED lines=8> */
.L_x_134:
[----:B------:R-:W-:Y:S01]  /*d770*/  UPRMT UR4, UR20, 0x9910, URZ ;  /* 0x0000991014047896 */ /* 0x000fe2000800003f */
[----:B-1----:R-:W-:-:S03]  /*d780*/  @P2 MOV R8, 0xe000 ;  /* 0x0000e00000082802 */ /* 0x002fc60000000f00 */
[----:B------:R-:W-:Y:S01]  /*d790*/  UISETP.NE.AND UP0, UPT, UR4, 0x2, UPT ;  /* 0x000000020400788c */ /* 0x000fe2000bf05270 */
[----:B------:R1:W-:Y:S05]  /*d7a0*/  @P2 SYNCS.ARRIVE.TRANS64 RZ, [R7+URZ+0x58400], R8 ;  /* 0x0584000807ff29a7 */ /* 0x0003ea000800003f */
[----:B------:R-:W-:-:S13]  /*d7b0*/  PLOP3.LUT P3, PT, PT, PT, UP0, 0x80, 0x0 ;  /* 0x000000000000781c */ /* 0x000fda0003f6f008 */
[----:B-1----:R-:W-:Y:S05]  /*d7c0*/  @P3 BRA `(.L_x_104) ;  /* 0x0000000000043947 */ /* 0x002fea0003800000 */
[----:B------:R-:W-:Y:S01]  /*d7d0*/  BPT.TRAP 0x1 ;  /* 0x000000040000795c */ /* 0x000fe20000300000 */
.L_x_104:
[----:B------:R-:W-:Y:S05]  /*d7e0*/  @P0 BRA `(.L_x_105) ;  /* 0x0000000000040947 */ /* 0x000fea0003800000 */
[----:B------:R-:W-:Y:S01]  /*d7f0*/  BPT.TRAP 0x1 ;  /* 0x000000040000795c */ /* 0x000fe20000300000 */
.L_x_105:
        /* <DEDUP_REMOVED lines=16> */
[----:B------:R-:W-:Y:S01]  /*d900*/  UMOV UR25, 0x80 ;  /* 0x0000008000197882 */ /* 0x000fe20000000000 */
[----:B------:R-:W-:Y:S01]  /*d910*/  MOV R8, 0x1 ;  /* 0x0000000100087802 */ /* 0x000fe20000000f00 */
[----:B------:R-:W-:Y:S01]  /*d920*/  UIADD3 UR8, UR14, 0xe000, URZ ;  /* 0x0000e0000e087890 */ /* 0x000fe2000fffe03f */
[----:B------:R-:W-:Y:S01]  /*d930*/  ISETP.NE.AND P3, PT, R0, 0x5, PT ;  /* 0x000000050000780c */ /* 0x000fe20003f65270 */
[----:B------:R-:W-:-:S02]  /*d940*/  UIADD3 UR15, UR14, 0x10000, URZ ;  /* 0x000100000e0f7890 */ /* 0x000fc4000fffe03f */
        /* <DEDUP_REMOVED lines=30> */
.L_x_102:
[----:B------:R-:W-:Y:S05]  /*db30*/  BSYNC B1 ;  /* 0x0000000000017941 */ /* 0x000fea0003800000 */
.L_x_101:
[----:B------:R-:W-:-:S13]  /*db40*/  ISETP.GE.AND P3, PT, R6, 0x81, PT ;  /* 0x000000810600780c */ /* 0x000fda0003f66270 */
[----:B------:R-:W-:Y:S05]  /*db50*/  @!P3 BRA `(.L_x_106) ;  /* 0x000000080060b947 */ /* 0x000fea0003800000 */
[----:B------:R-:W-:Y:S01]  /*db60*/  IADD3 R6, R6, 0x7f, RZ ;  /* 0x0000007f06067810 */ /* 0x000fe20007ffe0ff */
[----:B------:R-:W-:Y:S03]  /*db70*/  BSSY B1, `(.L_x_106) ;  /* 0x0000096000017945 */ /* 0x000fe60003800000 */
[----:B------:R-:W-:-:S04]  /*db80*/  SHF.R.S32.HI R5, RZ, 0x1f, R6 ;  /* 0x0000001fff057819 */ /* 0x000fc80000011406 */
[----:B------:R-:W-:-:S04]  /*db90*/  LEA.HI R5, R5, R6, RZ, 0x7 ;  /* 0x0000000605057211 */ /* 0x000fc800078f38ff */
[----:B------:R-:W-:-:S04]  /*dba0*/  SHF.R.S32.HI R5, RZ, 0x7, R5 ;  /* 0x00000007ff057819 */ /* 0x000fc80000011405 */
[----:B------:R-:W-:-:S07]  /*dbb0*/  SHF.L.U32 R5, R5, 0x1, RZ ;  /* 0x0000000105057819 */ /* 0x000fce00000006ff */
.L_x_117:
[----:B------:R-:W-:Y:S04]  /*dbc0*/  BSSY B2, `(.L_x_107) ;  /* 0x0000045000027945 */ /* 0x000fe80003800000 */
[----:B------:R-:W-:Y:S05]  /*dbd0*/  @!P6 BRA `(.L_x_108) ;  /* 0x00000004000ce947 */ /* 0x000fea0003800000 */
[----:B------:R-:W1:Y:S01]  /*dbe0*/  S2R R7, SR_CgaCtaId ;  /* 0x0000000000077919 */ /* 0x000e620000008800 */
[----:B------:R-:W-:Y:S02]  /*dbf0*/  MOV R6, 0x400 ;  /* 0x0000040000067802 */ /* 0x000fe40000000f00 */
[----:B------:R-:W-:Y:S02]  /*dc00*/  SHF.L.U32 R9, R4, 0x1f, RZ ;  /* 0x0000001f04097819 */ /* 0x000fe400000006ff */
[----:B-1----:R-:W-:-:S04]  /*dc10*/  LEA R7, R7, R6, 0x18 ;  /* 0x0000000607077211 */ /* 0x002fc800078ec0ff */
[----:B------:R-:W-:-:S04]  /*dc20*/  LEA R6, R0, R7, 0x3 ;  /* 0x0000000700067211 */ /* 0x000fc800078e18ff */
[----:B------:R-:W1:Y:S02]  /*dc30*/  SYNCS.PHASECHK.TRANS64.TRYWAIT P3, [R6+URZ+0x58428], R9 ;  /* 0x05842809060075a7 */ /* 0x000e64000806017f */
[----:B-1----:R-:W-:Y:S05]  /*dc40*/  @!P3 BRA `(.L_x_109) ;  /* 0x0000000c00a0b947 */ /* 0x002fea0003800000 */
.L_x_135:
[----:B------:R-:W-:Y:S01]  /*dc50*/  UPRMT UR4, UR20, 0x9910, URZ ;  /* 0x0000991014047896 */ /* 0x000fe2000800003f */
[----:B-1----:R-:W-:-:S03]  /*dc60*/  @P2 MOV R9, 0xe000 ;  /* 0x0000e00000092802 */ /* 0x002fc60000000f00 */
[----:B------:R-:W-:Y:S01]  /*dc70*/  UISETP.NE.AND UP0, UPT, UR4, 0x2, UPT ;  /* 0x000000020400788c */ /* 0x000fe2000bf05270 */
[----:B------:R1:W-:Y:S05]  /*dc80*/  @P2 SYNCS.ARRIVE.TRANS64 RZ, [R6+URZ+0x58400], R9 ;  /* 0x0584000906ff29a7 */ /* 0x0003ea000800003f */
[----:B------:R-:W-:-:S13]  /*dc90*/  PLOP3.LUT P3, PT, PT, PT, UP0, 0x80, 0x0 ;  /* 0x000000000000781c */ /* 0x000fda0003f6f008 */
[----:B-1----:R-:W-:Y:S05]  /*dca0*/  @P3 BRA `(.L_x_110) ;  /* 0x0000000000043947 */ /* 0x002fea0003800000 */
[----:B------:R-:W-:Y:S01]  /*dcb0*/  BPT.TRAP 0x1 ;  /* 0x000000040000795c */ /* 0x000fe20000300000 */
.L_x_110:
[----:B------:R-:W-:Y:S05]  /*dcc0*/  @P0 BRA `(.L_x_111) ;  /* 0x0000000000040947 */ /* 0x000fea0003800000 */
[----:B------:R-:W-:Y:S01]  /*dcd0*/  BPT.TRAP 0x1 ;  /* 0x000000040000795c */ /* 0x000fe20000300000 */
.L_x_111:
        /* <DEDUP_REMOVED lines=9> */
[----:B------:R-:W-:Y:S01]  /*dd70*/  R2UR UR13, R3 ;  /* 0x00000000030d72ca */ /* 0x000fe200000e0000 */
[----:B------:R-:W-:Y:S01]  /*dd80*/  UMOV UR7, 0x10000000 ;  /* 0x1000000000077882 */ /* 0x000fe20000000000 */
[----:B------:R-:W-:Y:S01]  /*dd90*/  UMOV UR18, 0x20 ;  /* 0x0000002000127882 */ /* 0x000fe20000000000 */
[----:B------:R-:W-:Y:S01]  /*dda0*/  UMOV UR22, 0x40 ;  /* 0x0000004000167882 */ /* 0x000fe20000000000 */
[----:B------:R-:W-:Y:S01]  /*ddb0*/  UMOV UR24, 0x60 ;  /* 0x0000006000187882 */ /* 0x000fe20000000000 */
[----:B------:R-:W-:Y:S01]  /*ddc0*/  UIADD3 UR9, UR9, 0x58400, URZ ;  /* 0x0005840009097890 */ /* 0x000fe2000fffe03f */
[----:B------:R-:W-:Y:S01]  /*ddd0*/  IADD3 R0, R0, 0x1, RZ ;  /* 0x0000000100007810 */ /* 0x000fe20007ffe0ff */
[----:B------:R-:W-:-:S02]  /*dde0*/  USHF.L.U32 UR11, UR11, 0x7, URZ ;  /* 0x000000070b0b7899 */ /* 0x000fc4000800063f */
[----:B------:R-:W-:Y:S01]  /*ddf0*/  UIADD3 UR8, UR14, 0xe000, URZ ;  /* 0x0000e0000e087890 */ /* 0x000fe2000fffe03f */
[C---:B------:R-:W-:Y:S01]  /*de00*/  ISETP.NE.AND P3, PT, R0.reuse, 0x5, PT ;  /* 0x000000050000780c */ /* 0x040fe20003f65270 */
[----:B------:R-:W-:Y:S02]  /*de10*/  UIADD3 UR15, UR14, 0x10000, URZ ;  /* 0x000100000e0f7890 */ /* 0x000fe4000fffe03f */
[----:B------:R-:W-:Y:S01]  /*de20*/  UIADD3 UR19, UR14, 0x12000, URZ ;  /* 0x000120000e137890 */ /* 0x000fe2000fffe03f */
[----:B------:R-:W-:Y:S01]  /*de30*/  SEL R7, RZ, 0x1, P3 ;  /* 0x00000001ff077807 */ /* 0x000fe20001800000 */
[----:B------:R-:W-:Y:S01]  /*de40*/  UIADD3 UR23, UR14, 0x14000, URZ ;  /* 0x000140000e177890 */ /* 0x000fe2000fffe03f */
[----:B------:R-:W-:Y:S01]  /*de50*/  SEL R0, R0, RZ, P3 ;  /* 0x000000ff00007207 */ /* 0x000fe20001800000 */
[----:B------:R-:W-:Y:S01]  /*de60*/  UMOV UR25, 0x80 ;  /* 0x0000008000197882 */ /* 0x000fe20000000000 */
        /* <DEDUP_REMOVED lines=26> */
.L_x_108:
[----:B------:R-:W-:Y:S05]  /*e010*/  BSYNC B2 ;  /* 0x0000000000027941 */ /* 0x000fea0003800000 */
.L_x_107:
[----:B------:R-:W-:Y:S01]  /*e020*/  ISETP.LT.OR P3, PT, R5, 0x4, !P6 ;  /* 0x000000040500780c */ /* 0x000fe20007761670 */
[----:B------:R-:W-:-:S12]  /*e030*/  BSSY B2, `(.L_x_112) ;  /* 0x0000046000027945 */ /* 0x000fd80003800000 */
[----:B------:R-:W-:Y:S05]  /*e040*/  @P3 BRA `(.L_x_113) ;  /* 0x0000000400103947 */ /* 0x000fea0003800000 */
[----:B------:R-:W1:Y:S01]  /*e050*/  S2R R7, SR_CgaCtaId ;  /* 0x0000000000077919 */ /* 0x000e620000008800 */
[----:B------:R-:W-:Y:S02]  /*e060*/  MOV R6, 0x400 ;  /* 0x0000040000067802 */ /* 0x000fe40000000f00 */
[----:B------:R-:W-:Y:S02]  /*e070*/  SHF.L.U32 R9, R4, 0x1f, RZ ;  /* 0x0000001f04097819 */ /* 0x000fe400000006ff */
[----:B-1----:R-:W-:-:S04]  /*e080*/  LEA R7, R7, R6, 0x18 ;  /* 0x0000000607077211 */ /* 0x002fc800078ec0ff */
[----:B------:R-:W-:-:S04]  /*e090*/  LEA R6, R0, R7, 0x3 ;  /* 0x0000000700067211 */ /* 0x000fc800078e18ff */
[----:B------:R-:W1:Y:S02]  /*e0a0*/  SYNCS.PHASECHK.TRANS64.TRYWAIT P3, [R6+URZ+0x58428], R9 ;  /* 0x05842809060075a7 */ /* 0x000e64000806017f */
[----:B-1----:R-:W-:Y:S05]  /*e0b0*/  @!P3 BRA `(.L_x_114) ;  /* 0x000000080098b947 */ /* 0x002fea0003800000 */
.L_x_136:
[----:B------:R-:W-:Y:S01]  /*e0c0*/  UPRMT UR4, UR20, 0x9910, URZ ;  /* 0x0000991014047896 */ /* 0x000fe2000800003f */
[----:B-1----:R-:W-:-:S03]  /*e0d0*/  @P1 MOV R9, 0xe000 ;  /* 0x0000e00000091802 */ /* 0x002fc60000000f00 */
[----:B------:R-:W-:Y:S01]  /*e0e0*/  UISETP.NE.AND UP0, UPT, UR4, 0x2, UPT ;  /* 0x000000020400788c */ /* 0x000fe2000bf05270 */
[----:B------:R1:W-:Y:S05]  /*e0f0*/  @P1 SYNCS.ARRIVE.TRANS64 RZ, [R6+URZ+0x58400], R9 ;  /* 0x0584000906ff19a7 */ /* 0x0003ea000800003f */
[----:B------:R-:W-:-:S13]  /*e100*/  PLOP3.LUT P3, PT, PT, PT, UP0, 0x80, 0x0 ;  /* 0x000000000000781c */ /* 0x000fda0003f6f008 */
[----:B-1----:R-:W-:Y:S05]  /*e110*/  @P3 BRA `(.L_x_115) ;  /* 0x0000000000043947 */ /* 0x002fea0003800000 */
[----:B------:R-:W-:Y:S01]  /*e120*/  BPT.TRAP 0x1 ;  /* 0x000000040000795c */ /* 0x000fe20000300000 */
.L_x_115:
[----:B------:R-:W-:Y:S05]  /*e130*/  @P0 BRA `(.L_x_116) ;  /* 0x0000000000040947 */ /* 0x000fea0003800000 */
[----:B------:R-:W-:Y:S01]  /*e140*/  BPT.TRAP 0x1 ;  /* 0x000000040000795c */ /* 0x000fe20000300000 */
.L_x_116:
        /* <DEDUP_REMOVED lines=16> */
[----:B------:R-:W-:Y:S01]  /*e250*/  USHF.L.U32 UR11, UR11, 0x7, URZ ;  /* 0x000000070b0b7899 */ /* 0x000fe2000800063f */
[----:B------:R-:W-:Y:S01]  /*e260*/  IADD3 R8, R8, 0x1, RZ ;  /* 0x0000000108087810 */ /* 0x000fe20007ffe0ff */
[----:B------:R-:W-:Y:S01]  /*e270*/  UIADD3 UR8, UR14, 0xe000, URZ ;  /* 0x0000e0000e087890 */ /* 0x000fe2000fffe03f */
[----:B------:R-:W-:Y:S01]  /*e280*/  ISETP.NE.AND P3, PT, R0, 0x5, PT ;  /* 0x000000050000780c */ /* 0x000fe20003f65270 */
[----:B------:R-:W-:-:S02]  /*e290*/  UIADD3 UR15, UR14, 0x10000, URZ ;  /* 0x000100000e0f7890 */ /* 0x000fc4000fffe03f */
        /* <DEDUP_REMOVED lines=31> */
.L_x_113:
[----:B------:R-:W-:Y:S05]  /*e490*/  BSYNC B2 ;  /* 0x0000000000027941 */ /* 0x000fea0003800000 */
.L_x_112:
[C---:B------:R-:W-:Y:S02]  /*e4a0*/  ISETP.GT.AND P3, PT, R5.reuse, 0x4, PT ;  /* 0x000000040500780c */ /* 0x040fe40003f64270 */
[----:B------:R-:W-:-:S11]  /*e4b0*/  IADD3 R5, R5, -0x2, RZ ;  /* 0xfffffffe05057810 */ /* 0x000fd60007ffe0ff */
[----:B------:R-:W-:Y:S05]  /*e4c0*/  @P3 BRA `(.L_x_117) ;  /* 0xfffffff400bc3947 */ /* 0x000fea000383ffff */
[----:B------:R-:W-:Y:S05]  /*e4d0*/  BSYNC B1 ;  /* 0x0000000000017941 */ /* 0x000fea0003800000 */
.L_x_106:
[----:B------:R-:W-:Y:S01]  /*e4e0*/  IADD3 R17, R17, UR21, RZ ;  /* 0x0000001511117c10 */ /* 0x000fe2000fffe0ff */
[----:B------:R-:W-:Y:S01]  /*e4f0*/  ULDC UR4, c[0x0][0xa00] ;  /* 0x0002800000047ab9 */ /* 0x000fe20000000800 */
[----:B------:R-:W-:Y:S02]  /*e500*/  PRMT R5, RZ, 0x7610, R5 ;  /* 0x00007610ff057816 */ /* 0x000fe40000000005 */
[----:B------:R-:W-:-:S13]  /*e510*/  ISETP.GE.AND P3, PT, R17, UR4, PT ;  /* 0x0000000411007c0c */ /* 0x000fda000bf66270 */
[----:B------:R-:W-:Y:S05]  /*e520*/  @!P3 BRA `(.L_x_118) ;  /* 0xffffffe800b8b947 */ /* 0x000fea000383ffff */
[----:B------:R-:W-:Y:S05]  /*e530*/  BSYNC B0 ;  /* 0x0000000000007941 */ /* 0x000fea0003800000 */
.L_x_91:
[----:B------:R-:W-:Y:S05]  /*e540*/  EXIT ;  /* 0x000000000000794d */ /* 0x000fea0003800000 */
.L_x_17:
[----:B-1----:R-:W-:-:S04]  /*e550*/  MOV R3, UR6 ;  /* 0x0000000600037c02 */ /* 0x002fc80008000f00 */
[----:B------:R1:W2:Y:S03]  /*e560*/  SYNCS.PHASECHK.TRANS64.TRYWAIT P1, [R3+URZ+0x58450], R0 ;  /* 0x05845000030075a7 */ /* 0x0002a6000802017f */
[----:B--2---:R-:W-:Y:S05]  /*e570*/  @!P1 NANOSLEEP.SYNCS 0x989680 ;  /* 0x009896800000995d */ /* 0x004fea0003900000 */
[----:B------:R-:W2:Y:S02]  /*e580*/  @!P1 SYNCS.PHASECHK.TRANS64 P1, [R3+URZ+0x58450], R0 ;  /* 0x05845000030095a7 */ /* 0x000ea4000802007f */
[----:B--2---:R-:W-:Y:S05]  /*e590*/  @!P1 BRA `(.L_x_17) ;  /* 0xfffffffc00ec9947 */ /* 0x004fea000383ffff */
[----:B------:R-:W-:Y:S05]  /*e5a0*/  BRA `(.L_x_119) ;  /* 0xffffff2c00687947 */ /* 0x000fea000383ffff */
.L_x_19:
[----:B-1----:R-:W-:-:S04]  /*e5b0*/  MOV R5, UR41 ;  /* 0x0000002900057c02 */ /* 0x002fc80008000f00 */
[----:B------:R1:W2:Y:S03]  /*e5c0*/  SYNCS.PHASECHK.TRANS64.TRYWAIT P1, [R5+URZ+0x58400], R0 ;  /* 0x05840000050075a7 */ /* 0x0002a6000802017f */
[----:B--2---:R-:W-:Y:S05]  /*e5d0*/  @!P1 NANOSLEEP.SYNCS 0x989680 ;  /* 0x009896800000995d */ /* 0x004fea0003900000 */
[----:B------:R-:W2:Y:S02]  /*e5e0*/  @!P1 SYNCS.PHASECHK.TRANS64 P1, [R5+URZ+0x58400], R0 ;  /* 0x05840000050095a7 */ /* 0x000ea4000802007f */
[----:B--2---:R-:W-:Y:S05]  /*e5f0*/  @!P1 BRA `(.L_x_19) ;  /* 0xfffffffc00ec9947 */ /* 0x004fea000383ffff */
[----:B------:R-:W-:Y:S05]  /*e600*/  BRA `(.L_x_120) ;  /* 0xffffff2c00807947 */ /* 0x000fea000383ffff */
.L_x_20:
[----:B-1----:R-:W-:-:S04]  /*e610*/  MOV R0, UR5 ;  /* 0x0000000500007c02 */ /* 0x002fc80008000f00 */
[----:B------:R1:W2:Y:S03]  /*e620*/  SYNCS.PHASECHK.TRANS64.TRYWAIT P1, [R0+URZ+-0x8], R3 ;  /* 0xfffff803000075a7 */ /* 0x0002a6000802017f */
[----:B--2---:R-:W-:Y:S05]  /*e630*/  @!P1 NANOSLEEP.SYNCS 0x989680 ;  /* 0x009896800000995d */ /* 0x004fea0003900000 */
[----:B------:R-:W2:Y:S02]  /*e640*/  @!P1 SYNCS.PHASECHK.TRANS64 P1, [R0+URZ+-0x8], R3 ;  /* 0xfffff803000095a7 */ /* 0x000ea4000802007f */
[----:B--2---:R-:W-:Y:S05]  /*e650*/  @!P1 BRA `(.L_x_20) ;  /* 0xfffffffc00ec9947 */ /* 0x004fea000383ffff */
[----:B------:R-:W-:Y:S05]  /*e660*/  BRA `(.L_x_121) ;  /* 0xffffff2c00707947 */ /* 0x000fea000383ffff */
.L_x_22:
[----:B-1----:R-:W-:-:S04]  /*e670*/  MOV R13, UR7 ;  /* 0x00000007000d7c02 */ /* 0x002fc80008000f00 */
[----:B------:R1:W2:Y:S03]  /*e680*/  SYNCS.PHASECHK.TRANS64.TRYWAIT P1, [R13+URZ+0x58400], R12 ;  /* 0x0584000c0d0075a7 */ /* 0x0002a6000802017f */
[----:B--2---:R-:W-:Y:S05]  /*e690*/  @!P1 NANOSLEEP.SYNCS 0x989680 ;  /* 0x009896800000995d */ /* 0x004fea0003900000 */
[----:B------:R-:W2:Y:S02]  /*e6a0*/  @!P1 SYNCS.PHASECHK.TRANS64 P1, [R13+URZ+0x58400], R12 ;  /* 0x0584000c0d0095a7 */ /* 0x000ea4000802007f */
[----:B--2---:R-:W-:Y:S05]  /*e6b0*/  @!P1 BRA `(.L_x_22) ;  /* 0xfffffffc00ec9947 */ /* 0x004fea000383ffff */
[----:B------:R-:W-:Y:S05]  /*e6c0*/  BRA `(.L_x_122) ;  /* 0xffffff5400087947 */ /* 0x000fea000383ffff */
.L_x_27:
[----:B-1----:R-:W-:-:S04]  /*e6d0*/  MOV R21, UR10 ;  /* 0x0000000a00157c02 */ /* 0x002fc80008000f00 */
[----:B------:R1:W2:Y:S03]  /*e6e0*/  SYNCS.PHASECHK.TRANS64.TRYWAIT P2, [R21+URZ+0x58400], R0 ;  /* 0x05840000150075a7 */ /* 0x0002a6000804017f */
[----:B--2---:R-:W-:Y:S05]  /*e6f0*/  @!P2 NANOSLEEP.SYNCS 0x989680 ;  /* 0x009896800000a95d */ /* 0x004fea0003900000 */
[----:B------:R-:W2:Y:S02]  /*e700*/  @!P2 SYNCS.PHASECHK.TRANS64 P2, [R21+URZ+0x58400], R0 ;  /* 0x058400001500a5a7 */ /* 0x000ea4000804007f */
[----:B--2---:R-:W-:Y:S05]  /*e710*/  @!P2 BRA `(.L_x_27) ;  /* 0xfffffffc00eca947 */ /* 0x004fea000383ffff */
[----:B------:R-:W-:Y:S05]  /*e720*/  BRA `(.L_x_123) ;  /* 0xffffff6800a07947 */ /* 0x000fea000383ffff */
.L_x_31:
[----:B-1----:R-:W-:-:S04]  /*e730*/  MOV R20, UR11 ;  /* 0x0000000b00147c02 */ /* 0x002fc80008000f00 */
[----:B------:R1:W2:Y:S03]  /*e740*/  SYNCS.PHASECHK.TRANS64.TRYWAIT P2, [R20+URZ+0x58400], R71 ;  /* 0x05840047140075a7 */ /* 0x0002a6000804017f */
[----:B--2---:R-:W-:Y:S05]  /*e750*/  @!P2 NANOSLEEP.SYNCS 0x989680 ;  /* 0x009896800000a95d */ /* 0x004fea0003900000 */
[----:B------:R-:W2:Y:S02]  /*e760*/  @!P2 SYNCS.PHASECHK.TRANS64 P2, [R20+URZ+0x58400], R71 ;  /* 0x058400471400a5a7 */ /* 0x000ea4000804007f */
[----:B--2---:R-:W-:Y:S05]  /*e770*/  @!P2 BRA `(.L_x_31) ;  /* 0xfffffffc00eca947 */ /* 0x004fea000383ffff */
[----:B------:R-:W-:Y:S05]  /*e780*/  BRA `(.L_x_30) ;  /* 0xffffff9400bc7947 */ /* 0x000fea000383ffff */
.L_x_51:
[----:B--2---:R-:W-:-:S04]  /*e790*/  MOV R3, UR4 ;  /* 0x0000000400037c02 */ /* 0x004fc80008000f00 */
[----:B------:R2:W3:Y:S03]  /*e7a0*/  SYNCS.PHASECHK.TRANS64.TRYWAIT P1, [R3+URZ+0x58498], R0 ;  /* 0x05849800030075a7 */ /* 0x0004e6000802017f */
[----:B---3--:R-:W-:Y:S05]  /*e7b0*/  @!P1 NANOSLEEP.SYNCS 0x989680 ;  /* 0x009896800000995d */ /* 0x008fea0003900000 */
[----:B------:R-:W3:Y:S02]  /*e7c0*/  @!P1 SYNCS.PHASECHK.TRANS64 P1, [R3+URZ+0x58498], R0 ;  /* 0x05849800030095a7 */ /* 0x000ee4000802007f */
[----:B---3--:R-:W-:Y:S05]  /*e7d0*/  @!P1 BRA `(.L_x_51) ;  /* 0xfffffffc00ec9947 */ /* 0x008fea000383ffff */
[----:B------:R-:W-:Y:S05]  /*e7e0*/  BRA `(.L_x_124) ;  /* 0xffffffb800907947 */ /* 0x000fea000383ffff */
.L_x_76:
[----:B------:R-:W-:Y:S01]  /*e7f0*/  BSSY B1, `(.L_x_125) ;  /* 0x0000006000017945 */ /* 0x000fe20003800000 */
[----:B------:R-:W-:-:S07]  /*e800*/  MOV R15, 0xffffffff ;  /* 0xffffffff000f7802 */ /* 0x000fce0000000f00 */
[----:B------:R-:W-:Y:S05]  /*e810*/  WARPSYNC.COLLECTIVE R15, `(.L_x_126) ;  /* 0x000000000f0c7348 */ /* 0x000fea0003c00000 */
[----:B------:R-:W-:Y:S02]  /*e820*/  ELECT P6, UR62, PT ;  /* 0x00000000003e782f */ /* 0x000fe400038c0000 */
[----:B------:R-:W-:Y:S01]  /*e830*/  MOV R14, UR62 ;  /* 0x0000003e000e7c02 */ /* 0x000fe20008000f00 */
[----:B------:R-:W-:Y:S10]  /*e840*/  ENDCOLLECTIVE ;  /* 0x000000000000791b */ /* 0x000ff40003800000 */
.L_x_126:
[----:B------:R-:W-:Y:S05]  /*e850*/  BSYNC B1 ;  /* 0x0000000000017941 */ /* 0x000fea0003800000 */
.L_x_125:
[----:B------:R-:W-:Y:S05]  /*e860*/  BRA `(.L_x_127) ;  /* 0xffffffdc00247947 */ /* 0x000fea000383ffff */
.L_x_79:
[----:B-1----:R1:W2:Y:S02]  /*e870*/  SYNCS.PHASECHK.TRANS64.TRYWAIT P2, [R7+URZ+0x58460], R6 ;  /* 0x05846006070075a7 */ /* 0x0022a4000804017f */
[----:B--2---:R-:W-:Y:S05]  /*e880*/  @!P2 NANOSLEEP.SYNCS 0x989680 ;  /* 0x009896800000a95d */ /* 0x004fea0003900000 */
[----:B------:R-:W2:Y:S02]  /*e890*/  @!P2 SYNCS.PHASECHK.TRANS64 P2, [R7+URZ+0x58460], R6 ;  /* 0x058460060700a5a7 */ /* 0x000ea4000804007f */
[----:B--2---:R-:W-:Y:S05]  /*e8a0*/  @!P2 BRA `(.L_x_79) ;  /* 0xfffffffc00f0a947 */ /* 0x004fea000383ffff */
[----:B------:R-:W-:Y:S05]  /*e8b0*/  BRA `(.L_x_128) ;  /* 0xffffffdc00447947 */ /* 0x000fea000383ffff */
.L_x_84:
[----:B-1----:R1:W2:Y:S02]  /*e8c0*/  SYNCS.PHASECHK.TRANS64.TRYWAIT P2, [R7+URZ+0x584b0], R4 ;  /* 0x0584b004070075a7 */ /* 0x0022a4000804017f */
[----:B--2---:R-:W-:Y:S05]  /*e8d0*/  @!P2 NANOSLEEP.SYNCS 0x989680 ;  /* 0x009896800000a95d */ /* 0x004fea0003900000 */
[----:B------:R-:W2:Y:S02]  /*e8e0*/  @!P2 SYNCS.PHASECHK.TRANS64 P2, [R7+URZ+0x584b0], R4 ;  /* 0x0584b0040700a5a7 */ /* 0x000ea4000804007f */
[----:B--2---:R-:W-:Y:S05]  /*e8f0*/  @!P2 BRA `(.L_x_84) ;  /* 0xfffffffc00f0a947 */ /* 0x004fea000383ffff */
[----:B------:R-:W-:Y:S05]  /*e900*/  BRA `(.L_x_83) ;  /* 0xffffffe000507947 */ /* 0x000fea000383ffff */
.L_x_87:
[----:B-1----:R1:W2:Y:S02]  /*e910*/  SYNCS.PHASECHK.TRANS64.TRYWAIT P2, [R4+URZ+0x58460], R9 ;  /* 0x05846009040075a7 */ /* 0x0022a4000804017f */
[----:B--2---:R-:W-:Y:S05]  /*e920*/  @!P2 NANOSLEEP.SYNCS 0x989680 ;  /* 0x009896800000a95d */ /* 0x004fea0003900000 */
[----:B------:R-:W2:Y:S02]  /*e930*/  @!P2 SYNCS.PHASECHK.TRANS64 P2, [R4+URZ+0x58460], R9 ;  /* 0x058460090400a5a7 */ /* 0x000ea4000804007f */
[----:B--2---:R-:W-:Y:S05]  /*e940*/  @!P2 BRA `(.L_x_87) ;  /* 0xfffffffc00f0a947 */ /* 0x004fea000383ffff */
[----:B------:R-:W-:Y:S05]  /*e950*/  BRA `(.L_x_129) ;  /* 0xffffffe000647947 */ /* 0x000fea000383ffff */
.L_x_92:
[----:B------:R-:W-:Y:S01]  /*e960*/  BSSY B1, `(.L_x_130) ;  /* 0x0000006000017945 */ /* 0x000fe20003800000 */
[----:B------:R-:W-:-:S07]  /*e970*/  MOV R15, 0xffffffff ;  /* 0xffffffff000f7802 */ /* 0x000fce0000000f00 */
[----:B------:R-:W-:Y:S05]  /*e980*/  WARPSYNC.COLLECTIVE R15, `(.L_x_131) ;  /* 0x000000000f0c7348 */ /* 0x000fea0003c00000 */
[----:B------:R-:W-:Y:S02]  /*e990*/  ELECT P6, UR62, PT ;  /* 0x00000000003e782f */ /* 0x000fe400038c0000 */
[----:B------:R-:W-:Y:S01]  /*e9a0*/  MOV R14, UR62 ;  /* 0x0000003e000e7c02 */ /* 0x000fe20008000f00 */
[----:B------:R-:W-:Y:S10]  /*e9b0*/  ENDCOLLECTIVE ;  /* 0x000000000000791b */ /* 0x000ff40003800000 */
.L_x_131:
[----:B------:R-:W-:Y:S05]  /*e9c0*/  BSYNC B1 ;  /* 0x0000000000017941 */ /* 0x000fea0003800000 */
.L_x_130:
[----:B------:R-:W-:Y:S05]  /*e9d0*/  BRA `(.L_x_132) ;  /* 0xffffffe400f47947 */ /* 0x000fea000383ffff */
.L_x_95:
[----:B-1----:R1:W2:Y:S02]  /*e9e0*/  SYNCS.PHASECHK.TRANS64.TRYWAIT P4, [R8+URZ+0x58428], R7 ;  /* 0x05842807080075a7 */ /* 0x0022a4000808017f */
[----:B--2---:R-:W-:Y:S05]  /*e9f0*/  @!P4 NANOSLEEP.SYNCS 0x989680 ;  /* 0x009896800000c95d */ /* 0x004fea0003900000 */
[----:B------:R-:W2:Y:S02]  /*ea00*/  @!P4 SYNCS.PHASECHK.TRANS64 P4, [R8+URZ+0x58428], R7 ;  /* 0x058428070800c5a7 */ /* 0x000ea4000808007f */
[----:B--2---:R-:W-:Y:S05]  /*ea10*/  @!P4 BRA `(.L_x_95) ;  /* 0xfffffffc00f0c947 */ /* 0x004fea000383ffff */
[----:B------:R-:W-:Y:S05]  /*ea20*/  BRA `(.L_x_133) ;  /* 0xffffffe8000c7947 */ /* 0x000fea000383ffff */
.L_x_100:
[----:B-1----:R1:W2:Y:S02]  /*ea30*/  SYNCS.PHASECHK.TRANS64.TRYWAIT P4, [R5+URZ+0x584b0], R8 ;  /* 0x0584b008050075a7 */ /* 0x0022a4000808017f */
[----:B--2---:R-:W-:Y:S05]  /*ea40*/  @!P4 NANOSLEEP.SYNCS 0x989680 ;  /* 0x009896800000c95d */ /* 0x004fea0003900000 */
[----:B------:R-:W2:Y:S02]  /*ea50*/  @!P4 SYNCS.PHASECHK.TRANS64 P4, [R5+URZ+0x584b0], R8 ;  /* 0x0584b0080500c5a7 */ /* 0x000ea4000808007f */
[----:B--2---:R-:W-:Y:S05]  /*ea60*/  @!P4 BRA `(.L_x_100) ;  /* 0xfffffffc00f0c947 */ /* 0x004fea000383ffff */
[----:B------:R-:W-:Y:S05]  /*ea70*/  BRA `(.L_x_99) ;  /* 0xffffffec00107947 */ /* 0x000fea000383ffff */
.L_x_103:
[----:B-1----:R1:W2:Y:S02]  /*ea80*/  SYNCS.PHASECHK.TRANS64.TRYWAIT P3, [R7+URZ+0x58428], R8 ;  /* 0x05842808070075a7 */ /* 0x0022a4000806017f */
[----:B--2---:R-:W-:Y:S05]  /*ea90*/  @!P3 NANOSLEEP.SYNCS 0x989680 ;  /* 0x009896800000b95d */ /* 0x004fea0003900000 */
[----:B------:R-:W2:Y:S02]  /*eaa0*/  @!P3 SYNCS.PHASECHK.TRANS64 P3, [R7+URZ+0x58428], R8 ;  /* 0x058428080700b5a7 */ /* 0x000ea4000806007f */
[----:B--2---:R-:W-:Y:S05]  /*eab0*/  @!P3 BRA `(.L_x_103) ;  /* 0xfffffffc00f0b947 */ /* 0x004fea000383ffff */
[----:B------:R-:W-:Y:S05]  /*eac0*/  BRA `(.L_x_134) ;  /* 0xffffffec00287947 */ /* 0x000fea000383ffff */
.L_x_109:
[----:B-1----:R1:W2:Y:S02]  /*ead0*/  SYNCS.PHASECHK.TRANS64.TRYWAIT P3, [R6+URZ+0x58428], R9 ;  /* 0x05842809060075a7 */ /* 0x0022a4000806017f */
[----:B--2---:R-:W-:Y:S05]  /*eae0*/  @!P3 NANOSLEEP.SYNCS 0x989680 ;  /* 0x009896800000b95d */ /* 0x004fea0003900000 */
[----:B------:R-:W2:Y:S02]  /*eaf0*/  @!P3 SYNCS.PHASECHK.TRANS64 P3, [R6+URZ+0x58428], R9 ;  /* 0x058428090600b5a7 */ /* 0x000ea4000806007f */
[----:B--2---:R-:W-:Y:S05]  /*eb00*/  @!P3 BRA `(.L_x_109) ;  /* 0xfffffffc00f0b947 */ /* 0x004fea000383ffff */
[----:B------:R-:W-:Y:S05]  /*eb10*/  BRA `(.L_x_135) ;  /* 0xfffffff0004c7947 */ /* 0x000fea000383ffff */
.L_x_114:
[----:B-1----:R1:W2:Y:S02]  /*eb20*/  SYNCS.PHASECHK.TRANS64.TRYWAIT P3, [R6+URZ+0x58428], R9 ;  /* 0x05842809060075a7 */ /* 0x0022a4000806017f */
[----:B--2---:R-:W-:Y:S05]  /*eb30*/  @!P3 NANOSLEEP.SYNCS 0x989680 ;  /* 0x009896800000b95d */ /* 0x004fea0003900000 */
[----:B------:R-:W2:Y:S02]  /*eb40*/  @!P3 SYNCS.PHASECHK.TRANS64 P3, [R6+URZ+0x58428], R9 ;  /* 0x058428090600b5a7 */ /* 0x000ea4000806007f */
[----:B--2---:R-:W-:Y:S05]  /*eb50*/  @!P3 BRA `(.L_x_114) ;  /* 0xfffffffc00f0b947 */ /* 0x004fea000383ffff */
[----:B------:R-:W-:Y:S05]  /*eb60*/  BRA `(.L_x_136) ;  /* 0xfffffff400547947 */ /* 0x000fea000383ffff */
        .weak           $__internal_0_$__cuda_sm20_rcp_rn_f32_slowpath
        .type           $__internal_0_$__cuda_sm20_rcp_rn_f32_slowpath,@function
        .size           $__internal_0_$__cuda_sm20_rcp_rn_f32_slowpath,(.L_x_142 - $__internal_0_$__cuda_sm20_rcp_rn_f32_slowpath)
$__internal_0_$__cuda_sm20_rcp_rn_f32_slowpath:
[----:B------:R-:W-:Y:S01]  /*eb70*/  SHF.L.U32 R3, R4, 0x1, RZ ;  /* 0x0000000104037819 */ /* 0x000fe200000006ff */
[----:B------:R-:W-:Y:S03]  /*eb80*/  BSSY B2, `(.L_x_137) ;  /* 0x0000030000027945 */ /* 0x000fe60003800000 */
[----:B------:R-:W-:-:S04]  /*eb90*/  SHF.R.U32.HI R21, RZ, 0x18, R3 ;  /* 0x00000018ff157819 */ /* 0x000fc80000011603 */
[----:B------:R-:W-:-:S13]  /*eba0*/  ISETP.NE.U32.AND P0, PT, R21, RZ, PT ;  /* 0x000000ff1500720c */ /* 0x000fda0003f05070 */
[----:B------:R-:W-:Y:S05]  /*ebb0*/  @P0 BRA `(.L_x_138) ;  /* 0x0000000000280947 */ /* 0x000fea0003800000 */
[----:B------:R-:W-:-:S04]  /*ebc0*/  SHF.L.U32 R3, R4, 0x1, RZ ;  /* 0x0000000104037819 */ /* 0x000fc800000006ff */
[----:B------:R-:W-:-:S13]  /*ebd0*/  ISETP.NE.AND P0, PT, R3, RZ, PT ;  /* 0x000000ff0300720c */ /* 0x000fda0003f05270 */
[----:B------:R-:W-:Y:S01]  /*ebe0*/  @P0 FFMA R11, R4, 1.84467440737095516160e+19, RZ ;  /* 0x5f800000040b0823 */ /* 0x000fe200000000ff */
[----:B------:R-:W-:Y:S08]  /*ebf0*/  @!P0 MUFU.RCP R5, R4 ;  /* 0x0000000400058308 */ /* 0x000ff00000001000 */
[----:B------:R-:W1:Y:S02]  /*ec00*/  @P0 MUFU.RCP R14, R11 ;  /* 0x0000000b000e0308 */ /* 0x000e640000001000 */
[----:B-1----:R-:W-:-:S04]  /*ec10*/  @P0 FFMA R3, R11, R14, -1 ;  /* 0xbf8000000b030423 */ /* 0x002fc8000000000e */
[----:B------:R-:W-:-:S04]  /*ec20*/  @P0 FADD.FTZ R3, -R3, -RZ ;  /* 0x800000ff03030221 */ /* 0x000fc80000010100 */
[----:B------:R-:W-:-:S04]  /*ec30*/  @P0 FFMA R3, R14, R3, R14 ;  /* 0x000000030e030223 */ /* 0x000fc8000000000e */
[----:B------:R-:W-:Y:S01]  /*ec40*/  @P0 FFMA R5, R3, 1.84467440737095516160e+19, RZ ;  /* 0x5f80000003050823 */ /* 0x000fe200000000ff */
[----:B------:R-:W-:Y:S06]  /*ec50*/  BRA `(.L_x_139) ;  /* 0x0000000000887947 */ /* 0x000fec0003800000 */
.L_x_138:
[----:B------:R-:W-:-:S04]  /*ec60*/  IADD3 R25, R21, -0xfd, RZ ;  /* 0xffffff0315197810 */ /* 0x000fc80007ffe0ff */
[----:B------:R-:W-:-:S13]  /*ec70*/  ISETP.GT.U32.AND P0, PT, R25, 0x1, PT ;  /* 0x000000011900780c */ /* 0x000fda0003f04070 */
[----:B------:R-:W-:Y:S05]  /*ec80*/  @P0 BRA `(.L_x_140) ;  /* 0x0000000000780947 */ /* 0x000fea0003800000 */
[----:B------:R-:W-:Y:S02]  /*ec90*/  LOP3.LUT R3, R4, 0x7fffff, RZ, 0xc0, !PT ;  /* 0x007fffff04037812 */ /* 0x000fe400078ec0ff */
[----:B------:R-:W-:Y:S02]  /*eca0*/  MOV R20, 0x3 ;  /* 0x0000000300147802 */ /* 0x000fe40000000f00 */
[----:B------:R-:W-:Y:S02]  /*ecb0*/  LOP3.LUT R3, R3, 0x3f800000, RZ, 0xfc, !PT ;  /* 0x3f80000003037812 */ /* 0x000fe400078efcff */
[----:B------:R-:W-:Y:S02]  /*ecc0*/  SHF.L.U32 R20, R20, R25, RZ ;  /* 0x0000001914147219 */ /* 0x000fe400000006ff */
[----:B------:R-:W1:Y:S02]  /*ecd0*/  MUFU.RCP R14, R3 ;  /* 0x00000003000e7308 */ /* 0x000e640000001000 */
[----:B-1----:R-:W-:-:S04]  /*ece0*/  FFMA R5, R3, R14, -1 ;  /* 0xbf80000003057423 */ /* 0x002fc8000000000e */
[----:B------:R-:W-:-:S04]  /*ecf0*/  FADD.FTZ R5, -R5, -RZ ;  /* 0x800000ff05057221 */ /* 0x000fc80000010100 */
[CCC-:B------:R-:W-:Y:S01]  /*ed00*/  FFMA.RM R11, R14.reuse, R5.reuse, R14.reuse ;  /* 0x000000050e0b7223 */ /* 0x1c0fe2000000400e */
[----:B------:R-:W-:-:S04]  /*ed10*/  FFMA.RP R14, R14, R5, R14 ;  /* 0x000000050e0e7223 */ /* 0x000fc8000000800e */
[C---:B------:R-:W-:Y:S02]  /*ed20*/  LOP3.LUT R5, R11.reuse, 0x7fffff, RZ, 0xc0, !PT ;  /* 0x007fffff0b057812 */ /* 0x040fe400078ec0ff */
[----:B------:R-:W-:Y:S02]  /*ed30*/  FSETP.NEU.FTZ.AND P0, PT, R11, R14, PT ;  /* 0x0000000e0b00720b */ /* 0x000fe40003f1d000 */
[----:B------:R-:W-:Y:S02]  /*ed40*/  LOP3.LUT R5, R5, 0x800000, RZ, 0xfc, !PT ;  /* 0x0080000005057812 */ /* 0x000fe400078efcff */
[----:B------:R-:W-:Y:S02]  /*ed50*/  SEL R11, RZ, 0xffffffff, !P0 ;  /* 0xffffffffff0b7807 */ /* 0x000fe40004000000 */
[----:B------:R-:W-:Y:S02]  /*ed60*/  LOP3.LUT R20, R20, R5, RZ, 0xc0, !PT ;  /* 0x0000000514147212 */ /* 0x000fe400078ec0ff */
[----:B------:R-:W-:-:S02]  /*ed70*/  IADD3 R14, -R11, RZ, RZ ;  /* 0x000000ff0b0e7210 */ /* 0x000fc40007ffe1ff */
[-C--:B------:R-:W-:Y:S02]  /*ed80*/  SHF.R.U32.HI R20, RZ, R25.reuse, R20 ;  /* 0x00000019ff147219 */ /* 0x080fe40000011614 */
[----:B------:R-:W-:Y:S02]  /*ed90*/  LOP3.LUT P1, RZ, R14, R25, R5, 0xf8, !PT ;  /* 0x000000190eff7212 */ /* 0x000fe4000782f805 */
[C---:B------:R-:W-:Y:S02]  /*eda0*/  LOP3.LUT P0, RZ, R20.reuse, 0x1, RZ, 0xc0, !PT ;  /* 0x0000000114ff7812 */ /* 0x040fe4000780c0ff */
[----:B------:R-:W-:Y:S02]  /*edb0*/  LOP3.LUT P2, RZ, R20, 0x2, RZ, 0xc0, !PT ;  /* 0x0000000214ff7812 */ /* 0x000fe4000784c0ff */
[----:B------:R-:W-:Y:S02]  /*edc0*/  IADD3 R14, R21, -0xfc, RZ ;  /* 0xffffff04150e7810 */ /* 0x000fe40007ffe0ff */
[----:B------:R-:W-:-:S02]  /*edd0*/  PLOP3.LUT P0, PT, P0, P1, P2, 0xe0, 0x0 ;  /* 0x000000000000781c */ /* 0x000fc40000703c20 */
[----:B------:R-:W-:Y:S02]  /*ede0*/  LOP3.LUT P1, RZ, R4, 0x7fffff, RZ, 0xc0, !PT ;  /* 0x007fffff04ff7812 */ /* 0x000fe4000782c0ff */
[----:B------:R-:W-:Y:S02]  /*edf0*/  SEL R3, RZ, 0x1, !P0 ;  /* 0x00000001ff037807 */ /* 0x000fe40004000000 */
[----:B------:R-:W-:Y:S02]  /*ee00*/  SHF.R.U32.HI R5, RZ, R14, R5 ;  /* 0x0000000eff057219 */ /* 0x000fe40000011605 */
[----:B------:R-:W-:-:S04]  /*ee10*/  IADD3 R3, -R3, RZ, RZ ;  /* 0x000000ff03037210 */ /* 0x000fc80007ffe1ff */
[----:B------:R-:W-:-:S13]  /*ee20*/  ISETP.GE.AND P0, PT, R3, RZ, PT ;  /* 0x000000ff0300720c */ /* 0x000fda0003f06270 */
[----:B------:R-:W-:-:S04]  /*ee30*/  @!P0 IADD3 R5, R5, 0x1, RZ ;  /* 0x0000000105058810 */ /* 0x000fc80007ffe0ff */
[----:B------:R-:W-:-:S04]  /*ee40*/  @!P1 SHF.L.U32 R5, R5, 0x1, RZ ;  /* 0x0000000105059819 */ /* 0x000fc800000006ff */
[----:B------:R-:W-:Y:S01]  /*ee50*/  LOP3.LUT R5, R5, 0x80000000, R4, 0xf8, !PT ;  /* 0x8000000005057812 */ /* 0x000fe200078ef804 */
[----:B------:R-:W-:Y:S06]  /*ee60*/  BRA `(.L_x_139) ;  /* 0x0000000000047947 */ /* 0x000fec0003800000 */
.L_x_140:
[----:B------:R1:W2:Y:S02]  /*ee70*/  MUFU.RCP R5, R4 ;  /* 0x0000000400057308 */ /* 0x0002a40000001000 */
.L_x_139:
[----:B------:R-:W-:Y:S05]  /*ee80*/  BSYNC B2 ;  /* 0x0000000000027941 */ /* 0x000fea0003800000 */
.L_x_137:
[----:B--2---:R-:W-:Y:S02]  /*ee90*/  MOV R3, R5 ;  /* 0x0000000500037202 */ /* 0x004fe40000000f00 */
[----:B-1----:R-:W-:Y:S02]  /*eea0*/  MOV R4, R13 ;  /* 0x0000000d00047202 */ /* 0x002fe40000000f00 */
[----:B------:R-:W-:-:S04]  /*eeb0*/  MOV R5, 0x0 ;  /* 0x0000000000057802 */ /* 0x000fc80000000f00 */
[----:B------:R-:W-:Y:S05]  /*eec0*/  RET.REL.NODEC R4 `(_ZN7cutlass13device_kernelINS_4fmha6kernel28FmhaKernelTmaWarpSpecializedINS1_10collective30FmhaMainloopTmaWarpSpecializedINS_10bfloat16_tEffN4cute5tupleIJNS7_1CILi128EEESA_NS9_ILi224EEEEEENS8_IJiNS9_ILi1EEENS8_IJiiEEEEEESF_SF_NS4_13DefaultFusionEJNS2_6OptionILNS2_3TagE0ENS9_ILb1EEEEENSH_ILSI_2ESJ_EEEEENS4_15FmhaFwdEpilogueIS6_fNS8_IJNS9_ILi64EEESB_SA_EEEEENS2_23PersistentTileSchedulerEJSK_SL_EEEEEvNT_6ParamsE) ;  /* 0xffffff10044c7950 */ /* 0x000fea0003c3ffff */
.L_x_141:
[----:B------:R-:W-:-:S00]  /*eed0*/  BRA `(.L_x_141) ;  /* 0xfffffffc00fc7947 */ /* 0x000fc0000383ffff */
[----:B------:R-:W-:-:S00]  /*eee0*/  NOP ;  /* 0x0000000000007918 */ /* 0x000fc00000000000 */
        /* <DEDUP_REMOVED lines=9> */
.L_x_142:


//--------------------- .nv.global.init           --------------------------
	.section	.nv.global.init,"aw",@progbits
.nv.global.init:
	.type		$str$24,@object
	.size		$str$24,($str$25 - $str$24)
$str$24:
        /*0000*/ 	.byte	0x28, 0x61, 0x64, 0x64, 0x72, 0x65, 0x73, 0x73, 0x20, 0x26, 0x20, 0x6d, 0x61, 0x73, 0x6b, 0x29
        /*0010*/ 	.byte	0x20, 0x3d, 0x3d, 0x20, 0x30, 0x00
	.type		$str$25,@object
	.size		$str$25,(__unnamed_1 - $str$25)
$str$25:
        /*0016*/ 	.byte	0x2f, 0x74, 0x6d, 0x70, 0x2f, 0x63, 0x75, 0x74, 0x6c, 0x61, 0x73, 0x73, 0x5f, 0x73, 0x77, 0x65
        /*0026*/ 	.byte	0x65, 0x70, 0x5f, 0x73, 0x72, 0x63, 0x2f, 0x69, 0x6e, 0x63, 0x6c, 0x75, 0x64, 0x65, 0x2f, 0x63
        /*0036*/ 	.byte	0x75, 0x74, 0x65, 0x2f, 0x70, 0x6f, 0x69, 0x6e, 0x74, 0x65, 0x72, 0x5f, 0x66, 0x6c, 0x61, 0x67
        /*0046*/ 	.byte	0x67, 0x65, 0x64, 0x2e, 0x68, 0x70, 0x70, 0x00
	.type		__unnamed_1,@object
	.size		__unnamed_1,(__unnamed_2 - __unnamed_1)
__unnamed_1:
        /*004e*/ 	.byte	0x61, 0x75, 0x74, 0x6f, 0x20, 0x63, 0x75, 0x74, 0x65, 0x3a, 0x3a, 0x61, 0x73, 0x5f, 0x70, 0x6f
        /* <DEDUP_REMOVED lines=27> */
        /*020e*/ 	.byte	0x32, 0x30, 0x34, 0x38, 0x3e, 0x3e, 0x3e, 0x3e, 0x3e, 0x5d, 0x00
	.type		__unnamed_2,@object
	.size		__unnamed_2,(.L_1 - __unnamed_2)
__unnamed_2:
        /* <DEDUP_REMOVED lines=29> */
.L_1:


//--------------------- .nv.shared._ZN7cutlass13device_kernelINS_4fmha6kernel28FmhaKernelTmaWarpSpecializedINS1_10collective30FmhaMainloopTmaWarpSpecializedINS_10bfloat16_tEffN4cute5tupleIJNS7_1CILi128EEESA_NS9_ILi224EEEEEENS8_IJiNS9_ILi1EEENS8_IJiiEEEEEESF_SF_NS4_13DefaultFusionEJNS2_6OptionILNS2_3TagE0ENS9_ILb1EEEEENSH_ILSI_2ESJ_EEEEENS4_15FmhaFwdEpilogueIS6_fNS8_IJNS9_ILi64EEESB_SA_EEEEENS2_23PersistentTileSchedulerEJSK_SL_EEEEEvNT_6ParamsE --------------------------
	.section	.nv.shared._ZN7cutlass13device_kernelINS_4fmha6kernel28FmhaKernelTmaWarpSpecializedINS1_10collective30FmhaMainloopTmaWarpSpecializedINS_10bfloat16_tEffN4cute5tupleIJNS7_1CILi128EEESA_NS9_ILi224EEEEEENS8_IJiNS9_ILi1EEENS8_IJiiEEEEEESF_SF_NS4_13DefaultFusionEJNS2_6OptionILNS2_3TagE0ENS9_ILb1EEEEENSH_ILSI_2ESJ_EEEEENS4_15FmhaFwdEpilogueIS6_fNS8_IJNS9_ILi64EEESB_SA_EEEEENS2_23PersistentTileSchedulerEJSK_SL_EEEEEvNT_6ParamsE,"aw",@nobits
	.sectionflags	@""
	.align	16
	.zero		1024


//--------------------- .nv.shared.reserved.0     --------------------------
	.section	.nv.shared.reserved.0,"aw",@nobits
	.weak		__nv_reservedSMEM_offset_0_alias
	.size		__nv_reservedSMEM_offset_0_alias, 0, 0
	.other		__nv_reservedSMEM_offset_0_alias,@"STO_CUDA_RESERVED_SHARED STV_DEFAULT"
__nv_reservedSMEM_offset_0_alias:
	.zero		0


//--------------------- .nv.global                --------------------------
	.section	.nv.global,"aw",@nobits
.nv.global:
	.type		_ZN39_INTERNAL_759743ec_4_k_cu_b4a7b8cd_31804cute1_E,@object
	.size		_ZN39_INTERNAL_759743ec_4_k_cu_b4a7b8cd_31804cute1_E,(_ZN39_INTERNAL_759743ec_4_k_cu_b4a7b8cd_31804cuda3std3__45__cpo6cbeginE - _ZN39_INTERNAL_759743ec_4_k_cu_b4a7b8cd_31804cute1_E)
_ZN39_INTERNAL_759743ec_4_k_cu_b4a7b8cd_31804cute1_E:
	.zero		1
	.type		_ZN39_INTERNAL_759743ec_4_k_cu_b4a7b8cd_31804cuda3std3__45__cpo6cbeginE,@object
	.size		_ZN39_INTERNAL_759743ec_4_k_cu_b4a7b8cd_31804cuda3std3__45__cpo6cbeginE,(_ZN39_INTERNAL_759743ec_4_k_cu_b4a7b8cd_31804cuda3std3__48in_placeE - _ZN39_INTERNAL_759743ec_4_k_cu_b4a7b8cd_31804cuda3std3__45__cpo6cbeginE)
_ZN39_INTERNAL_759743ec_4_k_cu_b4a7b8cd_31804cuda3std3__45__cpo6cbeginE:
	.zero		1
	.type		_ZN39_INTERNAL_759743ec_4_k_cu_b4a7b8cd_31804cuda3std3__48in_placeE,@object
	.size		_ZN39_INTERNAL_759743ec_4_k_cu_b4a7b8cd_31804cuda3std3__48in_placeE,(_ZN39_INTERNAL_759743ec_4_k_cu_b4a7b8cd_31804cuda3std6ranges3__45__cpo9iter_moveE - _ZN39_INTERNAL_759743ec_4_k_cu_b4a7b8cd_31804cuda3std3__48in_placeE)
_ZN39_INTERNAL_759743ec_4_k_cu_b4a7b8cd_31804cuda3std3__48in_placeE:
	.zero		1
	.type		_ZN39_INTERNAL_759743ec_4_k_cu_b4a7b8cd_31804cuda3std6ranges3__45__cpo9iter_moveE,@object
	.size		_ZN39_INTERNAL_759743ec_4_k_cu_b4a7b8cd_31804cuda3std6ranges3__45__cpo9iter_moveE,(_ZN39_INTERNAL_759743ec_4_k_cu_b4a7b8cd_31804cuda3std3__45__cpo5beginE - _ZN39_INTERNAL_759743ec_4_k_cu_b4a7b8cd_31804cuda3std6ranges3__45__cpo9iter_moveE)
_ZN39_INTERNAL_759743ec_4_k_cu_b4a7b8cd_31804cuda3std6ranges3__45__cpo9iter_moveE:
	.zero		1
	.type		_ZN39_INTERNAL_759743ec_4_k_cu_b4a7b8cd_31804cuda3std3__45__cpo5beginE,@object
	.size		_ZN39_INTERNAL_759743ec_4_k_cu_b4a7b8cd_31804cuda3std3__45__cpo5beginE,(_ZN39_INTERNAL_759743ec_4_k_cu_b4a7b8cd_31804cuda3std3__441_GLOBAL__N__759743ec_4_k_cu_b4a7b8cd_31806ignoreE - _ZN39_INTERNAL_759743ec_4_k_cu_b4a7b8cd_31804cuda3std3__45__cpo5beginE)
_ZN39_INTERNAL_759743ec_4_k_cu_b4a7b8cd_31804cuda3std3__45__cpo5beginE:
	.zero		1
	.type		_ZN39_INTERNAL_759743ec_4_k_cu_b4a7b8cd_31804cuda3std3__441_GLOBAL__N__759743ec_4_k_cu_b4a7b8cd_31806ignoreE,@object
	.size		_ZN39_INTERNAL_759743ec_4_k_cu_b4a7b8cd_31804cuda3std3__441_GLOBAL__N__759743ec_4_k_cu_b4a7b8cd_31806ignoreE,(_ZN39_INTERNAL_759743ec_4_k_cu_b4a7b8cd_31804cute7productE - _ZN39_INTERNAL_759743ec_4_k_cu_b4a7b8cd_31804cuda3std3__441_GLOBAL__N__759743ec_4_k_cu_b4a7b8cd_31806ignoreE)
_ZN39_INTERNAL_759743ec_4_k_cu_b4a7b8cd_31804cuda3std3__441_GLOBAL__N__759743ec_4_k_cu_b4a7b8cd_31806ignoreE:
	.zero		1
	.type		_ZN39_INTERNAL_759743ec_4_k_cu_b4a7b8cd_31804cute7productE,@object
	.size		_ZN39_INTERNAL_759743ec_4_k_cu_b4a7b8cd_31804cute7productE,(_ZN39_INTERNAL_759743ec_4_k_cu_b4a7b8cd_31804cuda3std3__45__cpo3endE - _ZN39_INTERNAL_759743ec_4_k_cu_b4a7b8cd_31804cute7productE)
_ZN39_INTERNAL_759743ec_4_k_cu_b4a7b8cd_31804cute7productE:
	.zero		1
	.type		_ZN39_INTERNAL_759743ec_4_k_cu_b4a7b8cd_31804cuda3std3__45__cpo3endE,@object
	.size		_ZN39_INTERNAL_759743ec_4_k_cu_b4a7b8cd_31804cuda3std3__45__cpo3endE,(_ZN39_INTERNAL_759743ec_4_k_cu_b4a7b8cd_31804cuda3std3__419piecewise_constructE - _ZN39_INTERNAL_759743ec_4_k_cu_b4a7b8cd_31804cuda3std3__45__cpo3endE)
_ZN39_INTERNAL_759743ec_4_k_cu_b4a7b8cd_31804cuda3std3__45__cpo3endE:
	.zero		1
	.type		_ZN39_INTERNAL_759743ec_4_k_cu_b4a7b8cd_31804cuda3std3__419piecewise_constructE,@object
	.size		_ZN39_INTERNAL_759743ec_4_k_cu_b4a7b8cd_31804cuda3std3__419piecewise_constructE,(_ZN39_INTERNAL_759743ec_4_k_cu_b4a7b8cd_31804cuda3std3__45__cpo4cendE - _ZN39_INTERNAL_759743ec_4_k_cu_b4a7b8cd_31804cuda3std3__419piecewise_constructE)
_ZN39_INTERNAL_759743ec_4_k_cu_b4a7b8cd_31804cuda3std3__419piecewise_constructE:
	.zero		1
	.type		_ZN39_INTERNAL_759743ec_4_k_cu_b4a7b8cd_31804cuda3std3__45__cpo4cendE,@object
	.size		_ZN39_INTERNAL_759743ec_4_k_cu_b4a7b8cd_31804cuda3std3__45__cpo4cendE,(_ZN39_INTERNAL_759743ec_4_k_cu_b4a7b8cd_31804cuda3std6ranges3__45__cpo4swapE - _ZN39_INTERNAL_759743ec_4_k_cu_b4a7b8cd_31804cuda3std3__45__cpo4cendE)
_ZN39_INTERNAL_759743ec_4_k_cu_b4a7b8cd_31804cuda3std3__45__cpo4cendE:
	.zero		1
	.type		_ZN39_INTERNAL_759743ec_4_k_cu_b4a7b8cd_31804cuda3std6ranges3__45__cpo4swapE,@object
	.size		_ZN39_INTERNAL_759743ec_4_k_cu_b4a7b8cd_31804cuda3std6ranges3__45__cpo4swapE,(.L_9 - _ZN39_INTERNAL_759743ec_4_k_cu_b4a7b8cd_31804cuda3std6ranges3__45__cpo4swapE)
_ZN39_INTERNAL_759743ec_4_k_cu_b4a7b8cd_31804cuda3std6ranges3__45__cpo4swapE:
	.zero		1
.L_9:


//--------------------- .nv.constant0._ZN7cutlass13device_kernelINS_4fmha6kernel28FmhaKernelTmaWarpSpecializedINS1_10collective30FmhaMainloopTmaWarpSpecializedINS_10bfloat16_tEffN4cute5tupleIJNS7_1CILi128EEESA_NS9_ILi224EEEEEENS8_IJiNS9_ILi1EEENS8_IJiiEEEEEESF_SF_NS4_13DefaultFusionEJNS2_6OptionILNS2_3TagE0ENS9_ILb1EEEEENSH_ILSI_2ESJ_EEEEENS4_15FmhaFwdEpilogueIS6_fNS8_IJNS9_ILi64EEESB_SA_EEEEENS2_23PersistentTileSchedulerEJSK_SL_EEEEEvNT_6ParamsE --------------------------
	.section	.nv.constant0._ZN7cutlass13device_kernelINS_4fmha6kernel28FmhaKernelTmaWarpSpecializedINS1_10collective30FmhaMainloopTmaWarpSpecializedINS_10bfloat16_tEffN4cute5tupleIJNS7_1CILi128EEESA_NS9_ILi224EEEEEENS8_IJiNS9_ILi1EEENS8_IJiiEEEEEESF_SF_NS4_13DefaultFusionEJNS2_6OptionILNS2_3TagE0ENS9_ILb1EEEEENSH_ILSI_2ESJ_EEEEENS4_15FmhaFwdEpilogueIS6_fNS8_IJNS9_ILi64EEESB_SA_EEEEENS2_23PersistentTileSchedulerEJSK_SL_EEEEEvNT_6ParamsE,"a",@progbits
	.sectionflags	@""
	.align	4
.nv.constant0._ZN7cutlass13device_kernelINS_4fmha6kernel28FmhaKernelTmaWarpSpecializedINS1_10collective30FmhaMainloopTmaWarpSpecializedINS_10bfloat16_tEffN4cute5tupleIJNS7_1CILi128EEESA_NS9_ILi224EEEEEENS8_IJiNS9_ILi1EEENS8_IJiiEEEEEESF_SF_NS4_13DefaultFusionEJNS2_6OptionILNS2_3TagE0ENS9_ILb1EEEEENSH_ILSI_2ESJ_EEEEENS4_15FmhaFwdEpilogueIS6_fNS8_IJNS9_ILi64EEESB_SA_EEEEENS2_23PersistentTileSchedulerEJSK_SL_EEEEEvNT_6ParamsE:
	.zero		2688


//--------------------- SYMBOLS --------------------------

	.type		.nv.reservedSmem.offset0,@object
	.size		.nv.reservedSmem.offset0,0x4
	.type		__assertfail,@function
